//
// Generated by NVIDIA NVVM Compiler
//
// Compiler Build ID: CL-36424714
// Cuda compilation tools, release 13.0, V13.0.88
// Based on NVVM 20.0.0
//

.version 9.0
.target sm_100
.address_size 64

	// .globl	_Z4loopi
.extern .func  (.param .b32 func_retval0) vprintf
(
	.param .b64 vprintf_param_0,
	.param .b64 vprintf_param_1
)
;
.global .align 1 .b8 $str[35] = {113, 117, 97, 110, 116, 105, 100, 97, 100, 101, 32, 100, 101, 32, 106, 97, 110, 101, 108, 97, 115, 32, 110, 111, 32, 112, 97, 115, 115, 111, 32, 37, 100, 10};
.global .align 1 .b8 $str$1[41] = {65, 32, 116, 105, 100, 32, 37, 100, 32, 99, 97, 108, 99, 117, 108, 97, 32, 111, 32, 101, 108, 101, 109, 101, 110, 116, 111, 32, 105, 32, 37, 100, 32, 101, 32, 106, 32, 37, 100, 10};

.visible .entry _Z4loopi(
	.param .u32 _Z4loopi_param_0
)
{
	.local .align 8 .b8 	__local_depot0[16];
	.reg .b64 	%SP;
	.reg .b64 	%SPL;
	.reg .pred 	%p<24>;
	.reg .b16 	%rs<50>;
	.reg .b32 	%r<190>;
	.reg .b64 	%rd<33>;

	mov.u64 	%SPL, __local_depot0;
	cvta.local.u64 	%SP, %SPL;
	ld.param.u32 	%r49, [_Z4loopi_param_0];
	add.u64 	%rd2, %SP, 0;
	add.u64 	%rd1, %SPL, 0;
	div.s32 	%r1, 6, %r49;
	mov.u32 	%r2, %tid.x;
	add.s32 	%r3, %r1, -1;
	mul.lo.s32 	%r4, %r3, %r2;
	mad.lo.s32 	%r5, %r2, -5, %r4;
	add.s32 	%r6, %r1, %r5;
	cvt.u16.u32 	%rs1, %r1;
	add.s16 	%rs16, %rs1, 2;
	cvt.u16.u32 	%rs17, %r2;
	mul.lo.s16 	%rs2, %rs16, %rs17;
	mov.b32 	%r177, 0;
	mov.b16 	%rs46, 0;
	mov.u64 	%rd3, $str;
	mov.u64 	%rd15, $str$1;
	mov.u16 	%rs47, %rs46;
$L__BB0_1:
	mul.lo.s32 	%r50, %r177, 6;
	add.s32 	%r51, %r6, %r50;
	add.s32 	%r52, %r5, %r50;
	add.s32 	%r53, %r52, 1;
	max.s32 	%r8, %r51, %r53;
	mul.lo.s32 	%r9, %r177, -6;
	sub.s32 	%r54, %r9, %r5;
	add.s32 	%r10, %r8, %r54;
	setp.lt.u32 	%p1, %r177, %r2;
	@%p1 bra 	$L__BB0_14;
	setp.lt.s32 	%p2, %r1, 1;
	st.local.u32 	[%rd1], %r177;
	cvta.global.u64 	%rd4, %rd3;
	{ // callseq 0, 0
	.param .b64 param0;
	st.param.b64 	[param0], %rd4;
	.param .b64 param1;
	st.param.b64 	[param1], %rd2;
	.param .b32 retval0;
	call.uni (retval0), 
	vprintf, 
	(
	param0, 
	param1
	);
	ld.param.b32 	%r55, [retval0];
	} // callseq 0
	@%p2 bra 	$L__BB0_14;
	sub.s32 	%r57, %r177, %r2;
	shl.b32 	%r11, %r57, 1;
	add.s32 	%r58, %r8, %r9;
	sub.s32 	%r59, %r5, %r58;
	setp.gt.u32 	%p3, %r59, -8;
	mov.u32 	%r180, %r4;
	@%p3 bra 	$L__BB0_6;
	mov.b32 	%r179, 0;
	mov.u32 	%r180, %r4;
$L__BB0_5:
	.pragma "nounroll";
	add.s32 	%r61, %r180, %r2;
	st.local.v2.u32 	[%rd1], {%r2, %r11};
	st.local.u32 	[%rd1+8], %r61;
	cvta.global.u64 	%rd7, %rd15;
	{ // callseq 1, 0
	.param .b64 param0;
	st.param.b64 	[param0], %rd7;
	.param .b64 param1;
	st.param.b64 	[param1], %rd2;
	.param .b32 retval0;
	call.uni (retval0), 
	vprintf, 
	(
	param0, 
	param1
	);
	ld.param.b32 	%r62, [retval0];
	} // callseq 1
	add.s32 	%r64, %r61, 1;
	st.local.v2.u32 	[%rd1], {%r2, %r11};
	st.local.u32 	[%rd1+8], %r64;
	{ // callseq 2, 0
	.param .b64 param0;
	st.param.b64 	[param0], %rd7;
	.param .b64 param1;
	st.param.b64 	[param1], %rd2;
	.param .b32 retval0;
	call.uni (retval0), 
	vprintf, 
	(
	param0, 
	param1
	);
	ld.param.b32 	%r65, [retval0];
	} // callseq 2
	add.s32 	%r67, %r61, 2;
	st.local.v2.u32 	[%rd1], {%r2, %r11};
	st.local.u32 	[%rd1+8], %r67;
	{ // callseq 3, 0
	.param .b64 param0;
	st.param.b64 	[param0], %rd7;
	.param .b64 param1;
	st.param.b64 	[param1], %rd2;
	.param .b32 retval0;
	call.uni (retval0), 
	vprintf, 
	(
	param0, 
	param1
	);
	ld.param.b32 	%r68, [retval0];
	} // callseq 3
	add.s32 	%r70, %r61, 3;
	st.local.v2.u32 	[%rd1], {%r2, %r11};
	st.local.u32 	[%rd1+8], %r70;
	{ // callseq 4, 0
	.param .b64 param0;
	st.param.b64 	[param0], %rd7;
	.param .b64 param1;
	st.param.b64 	[param1], %rd2;
	.param .b32 retval0;
	call.uni (retval0), 
	vprintf, 
	(
	param0, 
	param1
	);
	ld.param.b32 	%r71, [retval0];
	} // callseq 4
	add.s32 	%r73, %r61, 4;
	st.local.v2.u32 	[%rd1], {%r2, %r11};
	st.local.u32 	[%rd1+8], %r73;
	{ // callseq 5, 0
	.param .b64 param0;
	st.param.b64 	[param0], %rd7;
	.param .b64 param1;
	st.param.b64 	[param1], %rd2;
	.param .b32 retval0;
	call.uni (retval0), 
	vprintf, 
	(
	param0, 
	param1
	);
	ld.param.b32 	%r74, [retval0];
	} // callseq 5
	add.s32 	%r76, %r61, 5;
	st.local.v2.u32 	[%rd1], {%r2, %r11};
	st.local.u32 	[%rd1+8], %r76;
	{ // callseq 6, 0
	.param .b64 param0;
	st.param.b64 	[param0], %rd7;
	.param .b64 param1;
	st.param.b64 	[param1], %rd2;
	.param .b32 retval0;
	call.uni (retval0), 
	vprintf, 
	(
	param0, 
	param1
	);
	ld.param.b32 	%r77, [retval0];
	} // callseq 6
	add.s32 	%r79, %r61, 6;
	st.local.v2.u32 	[%rd1], {%r2, %r11};
	st.local.u32 	[%rd1+8], %r79;
	{ // callseq 7, 0
	.param .b64 param0;
	st.param.b64 	[param0], %rd7;
	.param .b64 param1;
	st.param.b64 	[param1], %rd2;
	.param .b32 retval0;
	call.uni (retval0), 
	vprintf, 
	(
	param0, 
	param1
	);
	ld.param.b32 	%r80, [retval0];
	} // callseq 7
	add.s32 	%r82, %r61, 7;
	add.s32 	%r180, %r180, 8;
	st.local.v2.u32 	[%rd1], {%r2, %r11};
	st.local.u32 	[%rd1+8], %r82;
	{ // callseq 8, 0
	.param .b64 param0;
	st.param.b64 	[param0], %rd7;
	.param .b64 param1;
	st.param.b64 	[param1], %rd2;
	.param .b32 retval0;
	call.uni (retval0), 
	vprintf, 
	(
	param0, 
	param1
	);
	ld.param.b32 	%r83, [retval0];
	} // callseq 8
	add.s32 	%r179, %r179, 8;
	and.b32  	%r85, %r10, -8;
	setp.ne.s32 	%p4, %r179, %r85;
	@%p4 bra 	$L__BB0_5;
$L__BB0_6:
	and.b32  	%r86, %r10, 7;
	setp.eq.s32 	%p5, %r86, 0;
	@%p5 bra 	$L__BB0_14;
	cvt.u16.u32 	%rs18, %r8;
	shl.b16 	%rs19, %rs47, 1;
	sub.s16 	%rs20, %rs19, %rs2;
	add.s16 	%rs21, %rs20, %rs18;
	cvt.u32.u16 	%r87, %rs21;
	and.b32  	%r17, %r87, 7;
	add.s32 	%r88, %r17, -1;
	setp.lt.u32 	%p6, %r88, 3;
	@%p6 bra 	$L__BB0_9;
	add.s32 	%r89, %r180, %r2;
	st.local.v2.u32 	[%rd1], {%r2, %r11};
	st.local.u32 	[%rd1+8], %r89;
	cvta.global.u64 	%rd10, %rd15;
	{ // callseq 9, 0
	.param .b64 param0;
	st.param.b64 	[param0], %rd10;
	.param .b64 param1;
	st.param.b64 	[param1], %rd2;
	.param .b32 retval0;
	call.uni (retval0), 
	vprintf, 
	(
	param0, 
	param1
	);
	ld.param.b32 	%r90, [retval0];
	} // callseq 9
	add.s32 	%r92, %r89, 1;
	st.local.v2.u32 	[%rd1], {%r2, %r11};
	st.local.u32 	[%rd1+8], %r92;
	{ // callseq 10, 0
	.param .b64 param0;
	st.param.b64 	[param0], %rd10;
	.param .b64 param1;
	st.param.b64 	[param1], %rd2;
	.param .b32 retval0;
	call.uni (retval0), 
	vprintf, 
	(
	param0, 
	param1
	);
	ld.param.b32 	%r93, [retval0];
	} // callseq 10
	add.s32 	%r95, %r89, 2;
	st.local.v2.u32 	[%rd1], {%r2, %r11};
	st.local.u32 	[%rd1+8], %r95;
	{ // callseq 11, 0
	.param .b64 param0;
	st.param.b64 	[param0], %rd10;
	.param .b64 param1;
	st.param.b64 	[param1], %rd2;
	.param .b32 retval0;
	call.uni (retval0), 
	vprintf, 
	(
	param0, 
	param1
	);
	ld.param.b32 	%r96, [retval0];
	} // callseq 11
	add.s32 	%r98, %r89, 3;
	st.local.v2.u32 	[%rd1], {%r2, %r11};
	st.local.u32 	[%rd1+8], %r98;
	{ // callseq 12, 0
	.param .b64 param0;
	st.param.b64 	[param0], %rd10;
	.param .b64 param1;
	st.param.b64 	[param1], %rd2;
	.param .b32 retval0;
	call.uni (retval0), 
	vprintf, 
	(
	param0, 
	param1
	);
	ld.param.b32 	%r99, [retval0];
	} // callseq 12
	add.s32 	%r180, %r180, 4;
$L__BB0_9:
	and.b32  	%r101, %r17, 3;
	setp.eq.s32 	%p7, %r101, 0;
	@%p7 bra 	$L__BB0_14;
	shl.b16 	%rs23, %rs46, 1;
	xor.b16  	%rs24, %rs1, 2;
	cvt.u16.u32 	%rs25, %r2;
	mul.lo.s16 	%rs26, %rs24, %rs25;
	sub.s16 	%rs27, %rs23, %rs26;
	add.s16 	%rs6, %rs27, %rs18;
	and.b16  	%rs28, %rs6, 3;
	setp.eq.s16 	%p8, %rs28, 1;
	@%p8 bra 	$L__BB0_12;
	add.s32 	%r102, %r180, %r2;
	st.local.v2.u32 	[%rd1], {%r2, %r11};
	st.local.u32 	[%rd1+8], %r102;
	cvta.global.u64 	%rd13, %rd15;
	{ // callseq 13, 0
	.param .b64 param0;
	st.param.b64 	[param0], %rd13;
	.param .b64 param1;
	st.param.b64 	[param1], %rd2;
	.param .b32 retval0;
	call.uni (retval0), 
	vprintf, 
	(
	param0, 
	param1
	);
	ld.param.b32 	%r103, [retval0];
	} // callseq 13
	add.s32 	%r105, %r102, 1;
	st.local.v2.u32 	[%rd1], {%r2, %r11};
	st.local.u32 	[%rd1+8], %r105;
	{ // callseq 14, 0
	.param .b64 param0;
	st.param.b64 	[param0], %rd13;
	.param .b64 param1;
	st.param.b64 	[param1], %rd2;
	.param .b32 retval0;
	call.uni (retval0), 
	vprintf, 
	(
	param0, 
	param1
	);
	ld.param.b32 	%r106, [retval0];
	} // callseq 14
	add.s32 	%r180, %r180, 2;
$L__BB0_12:
	and.b16  	%rs29, %rs6, 1;
	setp.eq.b16 	%p9, %rs29, 1;
	not.pred 	%p10, %p9;
	@%p10 bra 	$L__BB0_14;
	add.s32 	%r108, %r180, %r2;
	st.local.v2.u32 	[%rd1], {%r2, %r11};
	st.local.u32 	[%rd1+8], %r108;
	cvta.global.u64 	%rd16, %rd15;
	{ // callseq 15, 0
	.param .b64 param0;
	st.param.b64 	[param0], %rd16;
	.param .b64 param1;
	st.param.b64 	[param1], %rd2;
	.param .b32 retval0;
	call.uni (retval0), 
	vprintf, 
	(
	param0, 
	param1
	);
	ld.param.b32 	%r109, [retval0];
	} // callseq 15
$L__BB0_14:
	bar.sync 	0;
	add.s32 	%r177, %r177, 1;
	setp.ne.s32 	%p11, %r177, 6;
	add.s16 	%rs47, %rs47, 1;
	add.s16 	%rs46, %rs46, 1;
	@%p11 bra 	$L__BB0_1;
	div.s32 	%r23, 6, %r1;
	setp.lt.s32 	%p12, %r23, 2;
	@%p12 bra 	$L__BB0_31;
	add.s32 	%r183, %r23, -2;
	sub.s32 	%r25, 5, %r2;
	mov.b32 	%r184, 0;
	mov.b16 	%rs48, 0;
	mov.u64 	%rd18, $str;
	add.u64 	%rd20, %SP, 0;
	mov.u64 	%rd30, $str$1;
	mov.u16 	%rs49, %rs48;
$L__BB0_17:
	mov.u32 	%r26, %r183;
	add.s32 	%r29, %r6, %r184;
	add.s32 	%r112, %r29, 31;
	add.s32 	%r113, %r112, %r3;
	max.s32 	%r28, %r112, %r113;
	sub.s32 	%r30, %r28, %r29;
	add.s32 	%r31, %r30, -30;
	min.u32 	%r114, %r26, 5;
	setp.gt.u32 	%p13, %r2, %r114;
	@%p13 bra 	$L__BB0_30;
	setp.lt.s32 	%p14, %r1, 1;
	st.local.u32 	[%rd1], %r26;
	cvta.global.u64 	%rd19, %rd18;
	{ // callseq 16, 0
	.param .b64 param0;
	st.param.b64 	[param0], %rd19;
	.param .b64 param1;
	st.param.b64 	[param1], %rd20;
	.param .b32 retval0;
	call.uni (retval0), 
	vprintf, 
	(
	param0, 
	param1
	);
	ld.param.b32 	%r115, [retval0];
	} // callseq 16
	@%p14 bra 	$L__BB0_30;
	mad.lo.s32 	%r118, %r26, %r1, %r1;
	mul.lo.s32 	%r119, %r3, %r2;
	mad.lo.s32 	%r120, %r2, -5, %r119;
	mad.lo.s32 	%r121, %r2, 6, %r120;
	sub.s32 	%r122, %r121, %r118;
	add.s32 	%r32, %r122, 6;
	add.s32 	%r123, %r30, -31;
	setp.lt.u32 	%p15, %r123, 7;
	mov.b32 	%r188, 0;
	@%p15 bra 	$L__BB0_22;
	and.b32  	%r126, %r31, -8;
	neg.s32 	%r186, %r126;
	not.b32 	%r127, %r26;
	add.s32 	%r128, %r127, %r2;
	mad.lo.s32 	%r185, %r1, %r128, 6;
$L__BB0_21:
	.pragma "nounroll";
	and.b32  	%r188, %r31, -8;
	add.s32 	%r129, %r185, 7;
	st.local.v2.u32 	[%rd1], {%r2, %r25};
	st.local.u32 	[%rd1+8], %r185;
	cvta.global.u64 	%rd22, %rd30;
	{ // callseq 17, 0
	.param .b64 param0;
	st.param.b64 	[param0], %rd22;
	.param .b64 param1;
	st.param.b64 	[param1], %rd20;
	.param .b32 retval0;
	call.uni (retval0), 
	vprintf, 
	(
	param0, 
	param1
	);
	ld.param.b32 	%r130, [retval0];
	} // callseq 17
	add.s32 	%r132, %r185, 1;
	st.local.v2.u32 	[%rd1], {%r2, %r25};
	st.local.u32 	[%rd1+8], %r132;
	{ // callseq 18, 0
	.param .b64 param0;
	st.param.b64 	[param0], %rd22;
	.param .b64 param1;
	st.param.b64 	[param1], %rd20;
	.param .b32 retval0;
	call.uni (retval0), 
	vprintf, 
	(
	param0, 
	param1
	);
	ld.param.b32 	%r133, [retval0];
	} // callseq 18
	add.s32 	%r135, %r185, 2;
	st.local.v2.u32 	[%rd1], {%r2, %r25};
	st.local.u32 	[%rd1+8], %r135;
	{ // callseq 19, 0
	.param .b64 param0;
	st.param.b64 	[param0], %rd22;
	.param .b64 param1;
	st.param.b64 	[param1], %rd20;
	.param .b32 retval0;
	call.uni (retval0), 
	vprintf, 
	(
	param0, 
	param1
	);
	ld.param.b32 	%r136, [retval0];
	} // callseq 19
	add.s32 	%r138, %r185, 3;
	st.local.v2.u32 	[%rd1], {%r2, %r25};
	st.local.u32 	[%rd1+8], %r138;
	{ // callseq 20, 0
	.param .b64 param0;
	st.param.b64 	[param0], %rd22;
	.param .b64 param1;
	st.param.b64 	[param1], %rd20;
	.param .b32 retval0;
	call.uni (retval0), 
	vprintf, 
	(
	param0, 
	param1
	);
	ld.param.b32 	%r139, [retval0];
	} // callseq 20
	add.s32 	%r141, %r185, 4;
	st.local.v2.u32 	[%rd1], {%r2, %r25};
	st.local.u32 	[%rd1+8], %r141;
	{ // callseq 21, 0
	.param .b64 param0;
	st.param.b64 	[param0], %rd22;
	.param .b64 param1;
	st.param.b64 	[param1], %rd20;
	.param .b32 retval0;
	call.uni (retval0), 
	vprintf, 
	(
	param0, 
	param1
	);
	ld.param.b32 	%r142, [retval0];
	} // callseq 21
	add.s32 	%r144, %r185, 5;
	st.local.v2.u32 	[%rd1], {%r2, %r25};
	st.local.u32 	[%rd1+8], %r144;
	{ // callseq 22, 0
	.param .b64 param0;
	st.param.b64 	[param0], %rd22;
	.param .b64 param1;
	st.param.b64 	[param1], %rd20;
	.param .b32 retval0;
	call.uni (retval0), 
	vprintf, 
	(
	param0, 
	param1
	);
	ld.param.b32 	%r145, [retval0];
	} // callseq 22
	add.s32 	%r147, %r185, 6;
	st.local.v2.u32 	[%rd1], {%r2, %r25};
	st.local.u32 	[%rd1+8], %r147;
	{ // callseq 23, 0
	.param .b64 param0;
	st.param.b64 	[param0], %rd22;
	.param .b64 param1;
	st.param.b64 	[param1], %rd20;
	.param .b32 retval0;
	call.uni (retval0), 
	vprintf, 
	(
	param0, 
	param1
	);
	ld.param.b32 	%r148, [retval0];
	} // callseq 23
	st.local.v2.u32 	[%rd1], {%r2, %r25};
	st.local.u32 	[%rd1+8], %r129;
	{ // callseq 24, 0
	.param .b64 param0;
	st.param.b64 	[param0], %rd22;
	.param .b64 param1;
	st.param.b64 	[param1], %rd20;
	.param .b32 retval0;
	call.uni (retval0), 
	vprintf, 
	(
	param0, 
	param1
	);
	ld.param.b32 	%r150, [retval0];
	} // callseq 24
	add.s32 	%r186, %r186, 8;
	add.s32 	%r185, %r185, 8;
	setp.ne.s32 	%p16, %r186, 0;
	@%p16 bra 	$L__BB0_21;
$L__BB0_22:
	and.b32  	%r152, %r31, 7;
	setp.eq.s32 	%p17, %r152, 0;
	@%p17 bra 	$L__BB0_30;
	cvt.u16.u32 	%rs32, %r28;
	add.s16 	%rs33, %rs1, 2;
	cvt.u16.u32 	%rs34, %r2;
	mad.lo.s16 	%rs35, %rs33, %rs34, %rs1;
	mad.lo.s16 	%rs36, %rs49, %rs1, %rs35;
	sub.s16 	%rs37, %rs32, %rs36;
	add.s16 	%rs38, %rs37, 2;
	cvt.u32.u16 	%r153, %rs38;
	and.b32  	%r41, %r153, 7;
	add.s32 	%r154, %r41, -1;
	setp.lt.u32 	%p18, %r154, 3;
	@%p18 bra 	$L__BB0_25;
	add.s32 	%r155, %r32, %r188;
	st.local.v2.u32 	[%rd1], {%r2, %r25};
	st.local.u32 	[%rd1+8], %r155;
	cvta.global.u64 	%rd25, %rd30;
	{ // callseq 25, 0
	.param .b64 param0;
	st.param.b64 	[param0], %rd25;
	.param .b64 param1;
	st.param.b64 	[param1], %rd20;
	.param .b32 retval0;
	call.uni (retval0), 
	vprintf, 
	(
	param0, 
	param1
	);
	ld.param.b32 	%r156, [retval0];
	} // callseq 25
	add.s32 	%r158, %r155, 1;
	st.local.v2.u32 	[%rd1], {%r2, %r25};
	st.local.u32 	[%rd1+8], %r158;
	{ // callseq 26, 0
	.param .b64 param0;
	st.param.b64 	[param0], %rd25;
	.param .b64 param1;
	st.param.b64 	[param1], %rd20;
	.param .b32 retval0;
	call.uni (retval0), 
	vprintf, 
	(
	param0, 
	param1
	);
	ld.param.b32 	%r159, [retval0];
	} // callseq 26
	add.s32 	%r161, %r155, 2;
	st.local.v2.u32 	[%rd1], {%r2, %r25};
	st.local.u32 	[%rd1+8], %r161;
	{ // callseq 27, 0
	.param .b64 param0;
	st.param.b64 	[param0], %rd25;
	.param .b64 param1;
	st.param.b64 	[param1], %rd20;
	.param .b32 retval0;
	call.uni (retval0), 
	vprintf, 
	(
	param0, 
	param1
	);
	ld.param.b32 	%r162, [retval0];
	} // callseq 27
	add.s32 	%r164, %r155, 3;
	st.local.v2.u32 	[%rd1], {%r2, %r25};
	st.local.u32 	[%rd1+8], %r164;
	{ // callseq 28, 0
	.param .b64 param0;
	st.param.b64 	[param0], %rd25;
	.param .b64 param1;
	st.param.b64 	[param1], %rd20;
	.param .b32 retval0;
	call.uni (retval0), 
	vprintf, 
	(
	param0, 
	param1
	);
	ld.param.b32 	%r165, [retval0];
	} // callseq 28
	add.s32 	%r188, %r188, 4;
$L__BB0_25:
	and.b32  	%r167, %r41, 3;
	setp.eq.s32 	%p19, %r167, 0;
	@%p19 bra 	$L__BB0_30;
	xor.b16  	%rs40, %rs1, 2;
	mad.lo.s16 	%rs42, %rs40, %rs34, %rs1;
	mad.lo.s16 	%rs43, %rs48, %rs1, %rs42;
	sub.s16 	%rs11, %rs32, %rs43;
	and.b16  	%rs44, %rs11, 3;
	setp.eq.s16 	%p20, %rs44, 3;
	@%p20 bra 	$L__BB0_28;
	add.s32 	%r168, %r32, %r188;
	st.local.v2.u32 	[%rd1], {%r2, %r25};
	st.local.u32 	[%rd1+8], %r168;
	cvta.global.u64 	%rd28, %rd30;
	{ // callseq 29, 0
	.param .b64 param0;
	st.param.b64 	[param0], %rd28;
	.param .b64 param1;
	st.param.b64 	[param1], %rd20;
	.param .b32 retval0;
	call.uni (retval0), 
	vprintf, 
	(
	param0, 
	param1
	);
	ld.param.b32 	%r169, [retval0];
	} // callseq 29
	add.s32 	%r171, %r168, 1;
	st.local.v2.u32 	[%rd1], {%r2, %r25};
	st.local.u32 	[%rd1+8], %r171;
	{ // callseq 30, 0
	.param .b64 param0;
	st.param.b64 	[param0], %rd28;
	.param .b64 param1;
	st.param.b64 	[param1], %rd20;
	.param .b32 retval0;
	call.uni (retval0), 
	vprintf, 
	(
	param0, 
	param1
	);
	ld.param.b32 	%r172, [retval0];
	} // callseq 30
	add.s32 	%r188, %r188, 2;
$L__BB0_28:
	and.b16  	%rs45, %rs11, 1;
	setp.eq.b16 	%p21, %rs45, 1;
	not.pred 	%p22, %p21;
	@%p22 bra 	$L__BB0_30;
	add.s32 	%r174, %r32, %r188;
	st.local.v2.u32 	[%rd1], {%r2, %r25};
	st.local.u32 	[%rd1+8], %r174;
	cvta.global.u64 	%rd31, %rd30;
	{ // callseq 31, 0
	.param .b64 param0;
	st.param.b64 	[param0], %rd31;
	.param .b64 param1;
	st.param.b64 	[param1], %rd20;
	.param .b32 retval0;
	call.uni (retval0), 
	vprintf, 
	(
	param0, 
	param1
	);
	ld.param.b32 	%r175, [retval0];
	} // callseq 31
$L__BB0_30:
	bar.sync 	0;
	add.s32 	%r183, %r26, -1;
	setp.ne.s32 	%p23, %r26, 0;
	add.s16 	%rs49, %rs49, 1;
	add.s16 	%rs48, %rs48, 1;
	add.s32 	%r184, %r184, %r1;
	@%p23 bra 	$L__BB0_17;
$L__BB0_31:
	ret;

}


// ===== COMPILED SASS (sm_100) =====

	.target	sm_100

	.elftype	@"ET_EXEC"


//--------------------- .note.nv.tkinfo           --------------------------
	.section	.note.nv.tkinfo,"",@"SHT_NOTE"
	.sectionflags	@"SHF_NOTE_NV_TKINFO"
	.tkinfo
        /*0018*/ 	.word	0x00000002
        /*0030*/ 	.string	""
        /*0030*/ 	.string	"ptxas"
        /*0030*/ 	.string	"Cuda compilation tools, release 13.0, V13.0.88"
        /*0030*/ 	.string	"Build cuda_13.0.r13.0/compiler.36424714_0"
        /*0030*/ 	.string	"-arch sm_100 -m 64 "



//--------------------- .note.nv.cuinfo           --------------------------
	.section	.note.nv.cuinfo,"",@"SHT_NOTE"
	.sectionflags	@"SHF_NOTE_NV_CUINFO"
        /*0018*/ 	.short	0x0002
        /*001a*/ 	.short	0x0064
        /*001c*/ 	.short	0x0082
	.zero		2


//--------------------- .nv.info                  --------------------------
	.section	.nv.info,"",@"SHT_CUDA_INFO"
	.align	4


	//----- nvinfo : EIATTR_REGCOUNT
	.align		4
        /*0000*/ 	.byte	0x04, 0x2f
        /*0002*/ 	.short	(.L_3 - .L_2)
	.align		4
.L_2:
        /*0004*/ 	.word	index@(_Z4loopi)
        /*0008*/ 	.word	0x00000022


	//----- nvinfo : EIATTR_FRAME_SIZE
	.align		4
.L_3:
        /*000c*/ 	.byte	0x04, 0x11
        /*000e*/ 	.short	(.L_5 - .L_4)
	.align		4
.L_4:
        /*0010*/ 	.word	index@(_Z4loopi)
        /*0014*/ 	.word	0x00000010


	//----- nvinfo : EIATTR_MIN_STACK_SIZE
	.align		4
.L_5:
        /*0018*/ 	.byte	0x04, 0x12
        /*001a*/ 	.short	(.L_7 - .L_6)
	.align		4
.L_6:
        /*001c*/ 	.word	index@(_Z4loopi)
        /*0020*/ 	.word	0x00000010
.L_7:


//--------------------- .nv.compat                --------------------------
	.section	.nv.compat,"",@"SHT_CUDA_COMPAT_INFO"
	.align	4
        /*0000*/ 	.byte	0x02, 0x09, 0x00, 0x00, 0x02, 0x02, 0x01, 0x00, 0x02, 0x05, 0x05, 0x00, 0x03, 0x07, 0x01, 0x01
        /*0010*/ 	.byte	0x02, 0x03, 0x00, 0x00, 0x02, 0x06, 0x01, 0x00, 0x04, 0x0b, 0x08, 0x00, 0x09, 0x00, 0x00, 0x00
        /*0020*/ 	.byte	0x00, 0x00, 0x00, 0x00


//--------------------- .nv.info._Z4loopi         --------------------------
	.section	.nv.info._Z4loopi,"",@"SHT_CUDA_INFO"
	.sectionflags	@""
	.align	4


	//----- nvinfo : EIATTR_CUDA_API_VERSION
	.align		4
        /*0000*/ 	.byte	0x04, 0x37
        /*0002*/ 	.short	(.L_9 - .L_8)
.L_8:
        /*0004*/ 	.word	0x00000082


	//----- nvinfo : EIATTR_KPARAM_INFO
	.align		4
.L_9:
        /*0008*/ 	.byte	0x04, 0x17
        /*000a*/ 	.short	(.L_11 - .L_10)
.L_10:
        /*000c*/ 	.word	0x00000000
        /*0010*/ 	.short	0x0000
        /*0012*/ 	.short	0x0000
        /*0014*/ 	.byte	0x00, 0xf0, 0x11, 0x00


	//----- nvinfo : EIATTR_SPARSE_MMA_MASK
	.align		4
.L_11:
        /*0018*/ 	.byte	0x03, 0x50
        /*001a*/ 	.short	0x0000


	//----- nvinfo : EIATTR_MAXREG_COUNT
	.align		4
        /*001c*/ 	.byte	0x03, 0x1b
        /*001e*/ 	.short	0x00ff


	//----- nvinfo : EIATTR_NUM_BARRIERS
	.align		4
        /*0020*/ 	.byte	0x02, 0x4c
        /*0022*/ 	.byte	0x01
	.zero		1


	//----- nvinfo : EIATTR_EXTERNS
	.align		4
        /*0024*/ 	.byte	0x04, 0x0f
        /*0026*/ 	.short	(.L_13 - .L_12)


	//   ....[0]....
	.align		4
.L_12:
        /*0028*/ 	.word	index@(vprintf)


	//----- nvinfo : EIATTR_MERCURY_ISA_VERSION
	.align		4
.L_13:
        /*002c*/ 	.byte	0x03, 0x5f
        /*002e*/ 	.short	0x0101


	//----- nvinfo : EIATTR_VRC_CTA_INIT_COUNT
	.align		4
        /*0030*/ 	.byte	0x02, 0x4a
	.zero		1
	.zero		1


	//----- nvinfo : EIATTR_SYSCALL_OFFSETS
	.align		4
        /*0034*/ 	.byte	0x04, 0x46
        /*0036*/ 	.short	(.L_15 - .L_14)


	//   ....[0]....
.L_14:
        /*0038*/ 	.word	0x00000330


	//   ....[1]....
        /*003c*/ 	.word	0x000004e0


	//   ....[2]....
        /*0040*/ 	.word	0x000005b0


	//   ....[3]....
        /*0044*/ 	.word	0x00000660


	//   ....[4]....
        /*0048*/ 	.word	0x00000710


	//   ....[5]....
        /*004c*/ 	.word	0x000007c0


	//   ....[6]....
        /*0050*/ 	.word	0x00000870


	//   ....[7]....
        /*0054*/ 	.word	0x00000920


	//   ....[8]....
        /*0058*/ 	.word	0x000009e0


	//   ....[9]....
        /*005c*/ 	.word	0x00000ce0


	//   ....[10]....
        /*0060*/ 	.word	0x00000da0


	//   ....[11]....
        /*0064*/ 	.word	0x00000e50


	//   ....[12]....
        /*0068*/ 	.word	0x00000f00


	//   ....[13]....
        /*006c*/ 	.word	0x000011d0


	//   ....[14]....
        /*0070*/ 	.word	0x00001290


	//   ....[15]....
        /*0074*/ 	.word	0x000014a0


	//   ....[16]....
        /*0078*/ 	.word	0x00001800


	//   ....[17]....
        /*007c*/ 	.word	0x00001a20


	//   ....[18]....
        /*0080*/ 	.word	0x00001ae0


	//   ....[19]....
        /*0084*/ 	.word	0x00001b90


	//   ....[20]....
        /*0088*/ 	.word	0x00001c40


	//   ....[21]....
        /*008c*/ 	.word	0x00001cf0


	//   ....[22]....
        /*0090*/ 	.word	0x00001da0


	//   ....[23]....
        /*0094*/ 	.word	0x00001e50


	//   ....[24]....
        /*0098*/ 	.word	0x00001f00


	//   ....[25]....
        /*009c*/ 	.word	0x00002240


	//   ....[26]....
        /*00a0*/ 	.word	0x00002300


	//   ....[27]....
        /*00a4*/ 	.word	0x000023b0


	//   ....[28]....
        /*00a8*/ 	.word	0x00002460


	//   ....[29]....
        /*00ac*/ 	.word	0x000027c0


	//   ....[30]....
        /*00b0*/ 	.word	0x00002880


	//   ....[31]....
        /*00b4*/ 	.word	0x00002b00


	//----- nvinfo : EIATTR_EXIT_INSTR_OFFSETS
	.align		4
.L_15:
        /*00b8*/ 	.byte	0x04, 0x1c
        /*00ba*/ 	.short	(.L_17 - .L_16)


	//   ....[0]....
.L_16:
        /*00bc*/ 	.word	0x000016a0


	//   ....[1]....
        /*00c0*/ 	.word	0x00002b90


	//----- nvinfo : EIATTR_CRS_STACK_SIZE
	.align		4
.L_17:
        /*00c4*/ 	.byte	0x04, 0x1e
        /*00c6*/ 	.short	(.L_19 - .L_18)
.L_18:
        /*00c8*/ 	.word	0x00000000


	//----- nvinfo : EIATTR_CBANK_PARAM_SIZE
	.align		4
.L_19:
        /*00cc*/ 	.byte	0x03, 0x19
        /*00ce*/ 	.short	0x0004


	//----- nvinfo : EIATTR_PARAM_CBANK
	.align		4
        /*00d0*/ 	.byte	0x04, 0x0a
        /*00d2*/ 	.short	(.L_21 - .L_20)
	.align		4
.L_20:
        /*00d4*/ 	.word	index@(.nv.constant0._Z4loopi)
        /*00d8*/ 	.short	0x0380
        /*00da*/ 	.short	0x0004


	//----- nvinfo : EIATTR_SW_WAR
	.align		4
.L_21:
        /*00dc*/ 	.byte	0x04, 0x36
        /*00de*/ 	.short	(.L_23 - .L_22)
.L_22:
        /*00e0*/ 	.word	0x00000008
.L_23:


//--------------------- .nv.callgraph             --------------------------
	.section	.nv.callgraph,"",@"SHT_CUDA_CALLGRAPH"
	.align	4
	.sectionentsize	8
	.align		4
        /*0000*/ 	.word	0x00000000
	.align		4
        /*0004*/ 	.word	0xffffffff
	.align		4
        /*0008*/ 	.word	index@(_Z4loopi)
	.align		4
        /*000c*/ 	.word	index@(vprintf)
	.align		4
        /*0010*/ 	.word	0x00000000
	.align		4
        /*0014*/ 	.word	0xfffffffe
	.align		4
        /*0018*/ 	.word	0x00000000
	.align		4
        /*001c*/ 	.word	0xfffffffd
	.align		4
        /*0020*/ 	.word	0x00000000
	.align		4
        /*0024*/ 	.word	0xfffffffc


//--------------------- .nv.constant4             --------------------------
	.section	.nv.constant4,"a",@progbits
	.align	8
	.align		8
.nv.constant4:
        /*0000*/ 	.dword	vprintf
	.align		8
        /*0008*/ 	.dword	$str
	.align		8
        /*0010*/ 	.dword	$str$1


//--------------------- .text._Z4loopi            --------------------------
	.section	.text._Z4loopi,"ax",@progbits
	.align	128
        .global         _Z4loopi
        .type           _Z4loopi,@function
        .size           _Z4loopi,(.L_x_49 - _Z4loopi)
        .other          _Z4loopi,@"STO_CUDA_ENTRY STV_DEFAULT"
_Z4loopi:
.text._Z4loopi:
[----:B------:R-:W0:Y:S08]  /*0000*/  LDC R1, c[0x0][0x37c] ;  /* 0x0000df00ff017b82 */ /* 0x000e300000000800 */
[----:B------:R-:W1:Y:S01]  /*0010*/  LDC R6, c[0x0][0x380] ;  /* 0x0000e000ff067b82 */ /* 0x000e620000000800 */
[----:B------:R-:W2:Y:S01]  /*0020*/  S2R R18, SR_TID.X ;  /* 0x0000000000127919 */ /* 0x000ea20000002100 */
[----:B------:R-:W3:Y:S01]  /*0030*/  LDCU UR4, c[0x0][0x2f8] ;  /* 0x00005f00ff0477ac */ /* 0x000ee20008000800 */
[----:B0-----:R-:W-:Y:S01]  /*0040*/  VIADD R1, R1, 0xfffffff0 ;  /* 0xfffffff001017836 */ /* 0x001fe20000000000 */
[----:B------:R-:W-:Y:S01]  /*0050*/  PRMT R26, RZ, 0x7610, R26 ;  /* 0x00007610ff1a7816 */ /* 0x000fe2000000001a */
[----:B------:R-:W-:Y:S01]  /*0060*/  IMAD.MOV.U32 R27, RZ, RZ, RZ ;  /* 0x000000ffff1b7224 */ /* 0x000fe200078e00ff */
[----:B------:R-:W0:Y:S01]  /*0070*/  LDCU UR5, c[0x0][0x2fc] ;  /* 0x00005f80ff0577ac */ /* 0x000e220008000800 */
[----:B------:R-:W-:-:S02]  /*0080*/  PRMT R24, RZ, 0x7610, R24 ;  /* 0x00007610ff187816 */ /* 0x000fc40000000018 */
[----:B-1----:R-:W-:-:S04]  /*0090*/  IABS R4, R6 ;  /* 0x0000000600047213 */ /* 0x002fc80000000000 */
[----:B------:R-:W1:Y:S08]  /*00a0*/  I2F.RP R0, R4 ;  /* 0x0000000400007306 */ /* 0x000e700000209400 */
[----:B-1----:R-:W1:Y:S02]  /*00b0*/  MUFU.RCP R0, R0 ;  /* 0x0000000000007308 */ /* 0x002e640000001000 */
[----:B-1----:R-:W-:Y:S01]  /*00c0*/  VIADD R2, R0, 0xffffffe ;  /* 0x0ffffffe00027836 */ /* 0x002fe20000000000 */
[----:B------:R-:W-:-:S05]  /*00d0*/  LOP3.LUT R0, R6, 0x6, RZ, 0x3c, !PT ;  /* 0x0000000606007812 */ /* 0x000fca00078e3cff */
[----:B------:R1:W4:Y:S01]  /*00e0*/  F2I.FTZ.U32.TRUNC.NTZ R3, R2 ;  /* 0x0000000200037305 */ /* 0x000322000021f000 */
[----:B------:R-:W-:Y:S01]  /*00f0*/  ISETP.GE.AND P1, PT, R0, RZ, PT ;  /* 0x000000ff0000720c */ /* 0x000fe20003f26270 */
[----:B-1----:R-:W-:Y:S02]  /*0100*/  HFMA2 R2, -RZ, RZ, 0, 0 ;  /* 0x00000000ff027431 */ /* 0x002fe400000001ff */
[----:B----4-:R-:W-:-:S04]  /*0110*/  IMAD.MOV R5, RZ, RZ, -R3 ;  /* 0x000000ffff057224 */ /* 0x010fc800078e0a03 */
[----:B------:R-:W-:-:S04]  /*0120*/  IMAD R5, R5, R4, RZ ;  /* 0x0000000405057224 */ /* 0x000fc800078e02ff */
[----:B------:R-:W-:-:S06]  /*0130*/  IMAD.HI.U32 R3, R3, R5, R2 ;  /* 0x0000000503037227 */ /* 0x000fcc00078e0002 */
[----:B------:R-:W-:-:S04]  /*0140*/  IMAD.HI.U32 R17, R3, 0x6, RZ ;  /* 0x0000000603117827 */ /* 0x000fc800078e00ff */
[----:B------:R-:W-:-:S04]  /*0150*/  IMAD.MOV R3, RZ, RZ, -R17 ;  /* 0x000000ffff037224 */ /* 0x000fc800078e0a11 */
[----:B------:R-:W-:-:S05]  /*0160*/  IMAD R3, R4, R3, 0x6 ;  /* 0x0000000604037424 */ /* 0x000fca00078e0203 */
[----:B------:R-:W-:-:S13]  /*0170*/  ISETP.GT.U32.AND P2, PT, R4, R3, PT ;  /* 0x000000030400720c */ /* 0x000fda0003f44070 */
[----:B------:R-:W-:Y:S02]  /*0180*/  @!P2 IMAD.IADD R3, R3, 0x1, -R4 ;  /* 0x000000010303a824 */ /* 0x000fe400078e0a04 */
[----:B------:R-:W-:Y:S01]  /*0190*/  @!P2 VIADD R17, R17, 0x1 ;  /* 0x000000011111a836 */ /* 0x000fe20000000000 */
[----:B------:R-:W-:Y:S02]  /*01a0*/  ISETP.NE.AND P2, PT, R6, RZ, PT ;  /* 0x000000ff0600720c */ /* 0x000fe40003f45270 */
[----:B------:R-:W-:-:S13]  /*01b0*/  ISETP.GE.U32.AND P0, PT, R3, R4, PT ;  /* 0x000000040300720c */ /* 0x000fda0003f06070 */
[----:B------:R-:W-:Y:S02]  /*01c0*/  @P0 IADD3 R17, PT, PT, R17, 0x1, RZ ;  /* 0x0000000111110810 */ /* 0x000fe40007ffe0ff */
[----:B---3--:R-:W-:-:S03]  /*01d0*/  IADD3 R2, P0, PT, R1, UR4, RZ ;  /* 0x0000000401027c10 */ /* 0x008fc6000ff1e0ff */
[----:B------:R-:W-:Y:S01]  /*01e0*/  @!P1 IMAD.MOV R17, RZ, RZ, -R17 ;  /* 0x000000ffff119224 */ /* 0x000fe200078e0a11 */
[----:B------:R-:W-:Y:S02]  /*01f0*/  @!P2 LOP3.LUT R17, RZ, R6, RZ, 0x33, !PT ;  /* 0x00000006ff11a212 */ /* 0x000fe400078e33ff */
[----:B0-----:R-:W-:-:S03]  /*0200*/  IADD3.X R16, PT, PT, RZ, UR5, RZ, P0, !PT ;  /* 0x00000005ff107c10 */ /* 0x001fc600087fe4ff */
[----:B------:R-:W-:-:S04]  /*0210*/  VIADD R23, R17, 0xffffffff ;  /* 0xffffffff11177836 */ /* 0x000fc80000000000 */
[----:B--2---:R-:W-:-:S04]  /*0220*/  IMAD R23, R23, R18, RZ ;  /* 0x0000001217177224 */ /* 0x004fc800078e02ff */
[----:B------:R-:W-:-:S04]  /*0230*/  IMAD R22, R18, -0x5, R23 ;  /* 0xfffffffb12167824 */ /* 0x000fc800078e0217 */
[----:B------:R-:W-:-:S07]  /*0240*/  IMAD.IADD R22, R17, 0x1, R22 ;  /* 0x0000000111167824 */ /* 0x000fce00078e0216 */
.L_x_23:
[----:B------:R-:W-:Y:S01]  /*0250*/  ISETP.GE.U32.AND P0, PT, R27, R18, PT ;  /* 0x000000121b00720c */ /* 0x000fe20003f06070 */
[----:B------:R-:W-:-:S12]  /*0260*/  IMAD R28, R18, -0x5, R23 ;  /* 0xfffffffb121c7824 */ /* 0x000fd800078e0217 */
[----:B------:R-:W-:Y:S05]  /*0270*/  @!P0 BRA `(.L_x_0) ;  /* 0x00000010008c8947 */ /* 0x000fea0003800000 */
[----:B------:R-:W-:Y:S01]  /*0280*/  MOV R8, 0x0 ;  /* 0x0000000000087802 */ /* 0x000fe20000000f00 */
[----:B------:R0:W-:Y:S01]  /*0290*/  STL [R1], R27 ;  /* 0x0000001b01007387 */ /* 0x0001e20000100800 */
[----:B------:R-:W1:Y:S01]  /*02a0*/  LDCU.64 UR4, c[0x4][0x8] ;  /* 0x01000100ff0477ac */ /* 0x000e620008000a00 */
[----:B------:R-:W-:Y:S01]  /*02b0*/  ISETP.GE.AND P0, PT, R17, 0x1, PT ;  /* 0x000000011100780c */ /* 0x000fe20003f06270 */
[----:B------:R-:W-:Y:S01]  /*02c0*/  IMAD.MOV.U32 R7, RZ, RZ, R16 ;  /* 0x000000ffff077224 */ /* 0x000fe200078e0010 */
[----:B------:R-:W-:Y:S01]  /*02d0*/  MOV R6, R2 ;  /* 0x0000000200067202 */ /* 0x000fe20000000f00 */
[----:B------:R-:W2:Y:S01]  /*02e0*/  LDC.64 R8, c[0x4][R8] ;  /* 0x0100000008087b82 */ /* 0x000ea20000000a00 */
[----:B------:R-:W-:Y:S01]  /*02f0*/  P2R R0, PR, RZ, 0x1 ;  /* 0x00000001ff007803 */ /* 0x000fe20000000000 */
[----:B-1----:R-:W-:Y:S02]  /*0300*/  IMAD.U32 R4, RZ, RZ, UR4 ;  /* 0x00000004ff047e24 */ /* 0x002fe4000f8e00ff */
[----:B0-----:R-:W-:-:S07]  /*0310*/  IMAD.U32 R5, RZ, RZ, UR5 ;  /* 0x00000005ff057e24 */ /* 0x001fce000f8e00ff */
[----:B------:R-:W-:-:S07]  /*0320*/  LEPC R20, `(.L_x_1) ;  /* 0x000000001014794e */ /* 0x000fce0000000000 */
[----:B--2---:R-:W-:Y:S05]  /*0330*/  CALL.ABS.NOINC R8 ;  /* 0x0000000008007343 */ /* 0x004fea0003c00000 */
.L_x_1:
[----:B------:R-:W-:-:S13]  /*0340*/  ISETP.GE.AND P6, PT, R17, 0x1, PT ;  /* 0x000000011100780c */ /* 0x000fda0003fc6270 */
[----:B------:R-:W-:Y:S05]  /*0350*/  @!P6 BRA `(.L_x_0) ;  /* 0x000000100054e947 */ /* 0x000fea0003800000 */
[C---:B------:R-:W-:Y:S01]  /*0360*/  IMAD R0, R27.reuse, 0x6, R22 ;  /* 0x000000061b007824 */ /* 0x040fe200078e0216 */
[----:B------:R-:W-:Y:S01]  /*0370*/  BSSY.RECONVERGENT B6, `(.L_x_2) ;  /* 0x0000072000067945 */ /* 0x000fe20003800200 */
[----:B------:R-:W-:Y:S02]  /*0380*/  IMAD R3, R27, 0x6, R28 ;  /* 0x000000061b037824 */ /* 0x000fe400078e021c */
[----:B------:R-:W-:-:S03]  /*0390*/  IMAD.MOV.U32 R25, RZ, RZ, R23 ;  /* 0x000000ffff197224 */ /* 0x000fc600078e0017 */
[----:B------:R-:W-:-:S05]  /*03a0*/  VIADDMNMX R0, R3, 0x1, R0, !PT ;  /* 0x0000000103007846 */ /* 0x000fca0007800100 */
[----:B------:R-:W-:-:S04]  /*03b0*/  IMAD R3, R27, -0x6, R0 ;  /* 0xfffffffa1b037824 */ /* 0x000fc800078e0200 */
[----:B------:R-:W-:-:S05]  /*03c0*/  IMAD.IADD R3, R28, 0x1, -R3 ;  /* 0x000000011c037824 */ /* 0x000fca00078e0a03 */
[----:B------:R-:W-:-:S13]  /*03d0*/  ISETP.GT.U32.AND P0, PT, R3, -0x8, PT ;  /* 0xfffffff80300780c */ /* 0x000fda0003f04070 */
[----:B------:R-:W-:Y:S05]  /*03e0*/  @P0 BRA `(.L_x_3) ;  /* 0x0000000400a80947 */ /* 0x000fea0003800000 */
[----:B------:R-:W-:Y:S02]  /*03f0*/  HFMA2 R30, -RZ, RZ, 0, 0 ;  /* 0x00000000ff1e7431 */ /* 0x000fe400000001ff */
[----:B------:R-:W-:-:S07]  /*0400*/  IMAD.MOV.U32 R25, RZ, RZ, R23 ;  /* 0x000000ffff197224 */ /* 0x000fce00078e0017 */
.L_x_12:
[----:B------:R-:W-:Y:S01]  /*0410*/  IMAD.IADD R19, R27, 0x1, -R18 ;  /* 0x000000011b137824 */ /* 0x000fe200078e0a12 */
[----:B------:R-:W-:Y:S01]  /*0420*/  MOV R8, 0x0 ;  /* 0x0000000000087802 */ /* 0x000fe20000000f00 */
[----:B------:R-:W-:Y:S01]  /*0430*/  IMAD.IADD R0, R18, 0x1, R25 ;  /* 0x0000000112007824 */ /* 0x000fe200078e0219 */
[----:B------:R-:W0:Y:S01]  /*0440*/  LDCU.64 UR4, c[0x4][0x10] ;  /* 0x01000200ff0477ac */ /* 0x000e220008000a00 */
[----:B------:R-:W-:Y:S01]  /*0450*/  IMAD.MOV.U32 R6, RZ, RZ, R2 ;  /* 0x000000ffff067224 */ /* 0x000fe200078e0002 */
[----:B------:R-:W-:Y:S02]  /*0460*/  SHF.L.U32 R19, R19, 0x1, RZ ;  /* 0x0000000113137819 */ /* 0x000fe400000006ff */
[----:B------:R1:W-:Y:S01]  /*0470*/  STL [R1+0x8], R0 ;  /* 0x0000080001007387 */ /* 0x0003e20000100800 */
[----:B------:R-:W2:Y:S01]  /*0480*/  LDC.64 R8, c[0x4][R8] ;  /* 0x0100000008087b82 */ /* 0x000ea20000000a00 */
[----:B------:R-:W-:Y:S02]  /*0490*/  MOV R7, R16 ;  /* 0x0000001000077202 */ /* 0x000fe40000000f00 */
[----:B------:R1:W-:Y:S01]  /*04a0*/  STL.64 [R1], R18 ;  /* 0x0000001201007387 */ /* 0x0003e20000100a00 */
[----:B0-----:R-:W-:-:S02]  /*04b0*/  IMAD.U32 R4, RZ, RZ, UR4 ;  /* 0x00000004ff047e24 */ /* 0x001fc4000f8e00ff */
[----:B-1----:R-:W-:-:S07]  /*04c0*/  IMAD.U32 R5, RZ, RZ, UR5 ;  /* 0x00000005ff057e24 */ /* 0x002fce000f8e00ff */
[----:B------:R-:W-:-:S07]  /*04d0*/  LEPC R20, `(.L_x_4) ;  /* 0x000000001014794e */ /* 0x000fce0000000000 */
[----:B--2---:R-:W-:Y:S05]  /*04e0*/  CALL.ABS.NOINC R8 ;  /* 0x0000000008007343 */ /* 0x004fea0003c00000 */
.L_x_4:
[----:B------:R-:W-:Y:S01]  /*04f0*/  IMAD.IADD R28, R18, 0x1, R25 ;  /* 0x00000001121c7824 */ /* 0x000fe200078e0219 */
[----:B------:R-:W-:Y:S01]  /*0500*/  MOV R29, 0x0 ;  /* 0x00000000001d7802 */ /* 0x000fe20000000f00 */
[----:B------:R0:W-:Y:S01]  /*0510*/  STL.64 [R1], R18 ;  /* 0x0000001201007387 */ /* 0x0001e20000100a00 */
[----:B------:R-:W1:Y:S01]  /*0520*/  LDCU.64 UR4, c[0x4][0x10] ;  /* 0x01000200ff0477ac */ /* 0x000e620008000a00 */
[----:B------:R-:W-:Y:S01]  /*0530*/  VIADD R0, R28, 0x1 ;  /* 0x000000011c007836 */ /* 0x000fe20000000000 */
[----:B------:R0:W2:Y:S01]  /*0540*/  LDC.64 R8, c[0x4][R29] ;  /* 0x010000001d087b82 */ /* 0x0000a20000000a00 */
[----:B------:R-:W-:Y:S02]  /*0550*/  IMAD.MOV.U32 R6, RZ, RZ, R2 ;  /* 0x000000ffff067224 */ /* 0x000fe400078e0002 */
[----:B------:R-:W-:Y:S01]  /*0560*/  IMAD.MOV.U32 R7, RZ, RZ, R16 ;  /* 0x000000ffff077224 */ /* 0x000fe200078e0010 */
[----:B------:R0:W-:Y:S01]  /*0570*/  STL [R1+0x8], R0 ;  /* 0x0000080001007387 */ /* 0x0001e20000100800 */
[----:B-1----:R-:W-:Y:S01]  /*0580*/  IMAD.U32 R4, RZ, RZ, UR4 ;  /* 0x00000004ff047e24 */ /* 0x002fe2000f8e00ff */
[----:B0-----:R-:W-:-:S07]  /*0590*/  MOV R5, UR5 ;  /* 0x0000000500057c02 */ /* 0x001fce0008000f00 */
[----:B------:R-:W-:-:S07]  /*05a0*/  LEPC R20, `(.L_x_5) ;  /* 0x000000001014794e */ /* 0x000fce0000000000 */
[----:B--2---:R-:W-:Y:S05]  /*05b0*/  CALL.ABS.NOINC R8 ;  /* 0x0000000008007343 */ /* 0x004fea0003c00000 */
.L_x_5:
[----:B------:R-:W-:Y:S01]  /*05c0*/  VIADD R0, R28, 0x2 ;  /* 0x000000021c007836 */ /* 0x000fe20000000000 */
[----:B------:R0:W-:Y:S01]  /*05d0*/  STL.64 [R1], R18 ;  /* 0x0000001201007387 */ /* 0x0001e20000100a00 */
[----:B------:R0:W1:Y:S01]  /*05e0*/  LDC.64 R8, c[0x4][R29] ;  /* 0x010000001d087b82 */ /* 0x0000620000000a00 */
[----:B------:R-:W2:Y:S01]  /*05f0*/  LDCU.64 UR4, c[0x4][0x10] ;  /* 0x01000200ff0477ac */ /* 0x000ea20008000a00 */
[----:B------:R-:W-:Y:S01]  /*0600*/  IMAD.MOV.U32 R6, RZ, RZ, R2 ;  /* 0x000000ffff067224 */ /* 0x000fe200078e0002 */
[----:B------:R0:W-:Y:S01]  /*0610*/  STL [R1+0x8], R0 ;  /* 0x0000080001007387 */ /* 0x0001e20000100800 */
[----:B------:R-:W-:Y:S01]  /*0620*/  IMAD.MOV.U32 R7, RZ, RZ, R16 ;  /* 0x000000ffff077224 */ /* 0x000fe200078e0010 */
[----:B--2---:R-:W-:Y:S01]  /*0630*/  MOV R4, UR4 ;  /* 0x0000000400047c02 */ /* 0x004fe20008000f00 */
[----:B0-----:R-:W-:-:S07]  /*0640*/  IMAD.U32 R5, RZ, RZ, UR5 ;  /* 0x00000005ff057e24 */ /* 0x001fce000f8e00ff */
[----:B------:R-:W-:-:S07]  /*0650*/  LEPC R20, `(.L_x_6) ;  /* 0x000000001014794e */ /* 0x000fce0000000000 */
[----:B-1----:R-:W-:Y:S05]  /*0660*/  CALL.ABS.NOINC R8 ;  /* 0x0000000008007343 */ /* 0x002fea0003c00000 */
.L_x_6:
[----:B------:R-:W-:Y:S01]  /*0670*/  IADD3 R0, PT, PT, R28, 0x3, RZ ;  /* 0x000000031c007810 */ /* 0x000fe20007ffe0ff */
[----:B------:R0:W-:Y:S01]  /*0680*/  STL.64 [R1], R18 ;  /* 0x0000001201007387 */ /* 0x0001e20000100a00 */
[----:B------:R0:W1:Y:S01]  /*0690*/  LDC.64 R8, c[0x4][R29] ;  /* 0x010000001d087b82 */ /* 0x0000620000000a00 */
[----:B------:R-:W2:Y:S01]  /*06a0*/  LDCU.64 UR4, c[0x4][0x10] ;  /* 0x01000200ff0477ac */ /* 0x000ea20008000a00 */
[----:B------:R-:W-:Y:S01]  /*06b0*/  IMAD.MOV.U32 R6, RZ, RZ, R2 ;  /* 0x000000ffff067224 */ /* 0x000fe200078e0002 */
[----:B------:R0:W-:Y:S01]  /*06c0*/  STL [R1+0x8], R0 ;  /* 0x0000080001007387 */ /* 0x0001e20000100800 */
[----:B------:R-:W-:Y:S01]  /*06d0*/  MOV R7, R16 ;  /* 0x0000001000077202 */ /* 0x000fe20000000f00 */
[----:B--2---:R-:W-:Y:S02]  /*06e0*/  IMAD.U32 R4, RZ, RZ, UR4 ;  /* 0x00000004ff047e24 */ /* 0x004fe4000f8e00ff */
[----:B0-----:R-:W-:-:S07]  /*06f0*/  IMAD.U32 R5, RZ, RZ, UR5 ;  /* 0x00000005ff057e24 */ /* 0x001fce000f8e00ff */
[----:B------:R-:W-:-:S07]  /*0700*/  LEPC R20, `(.L_x_7) ;  /* 0x000000001014794e */ /* 0x000fce0000000000 */
[----:B-1----:R-:W-:Y:S05]  /*0710*/  CALL.ABS.NOINC R8 ;  /* 0x0000000008007343 */ /* 0x002fea0003c00000 */
.L_x_7:
[----:B------:R-:W-:Y:S01]  /*0720*/  VIADD R0, R28, 0x4 ;  /* 0x000000041c007836 */ /* 0x000fe20000000000 */
[----:B------:R0:W-:Y:S01]  /*0730*/  STL.64 [R1], R18 ;  /* 0x0000001201007387 */ /* 0x0001e20000100a00 */
[----:B------:R0:W1:Y:S01]  /*0740*/  LDC.64 R8, c[0x4][R29] ;  /* 0x010000001d087b82 */ /* 0x0000620000000a00 */
[----:B------:R-:W2:Y:S01]  /*0750*/  LDCU.64 UR4, c[0x4][0x10] ;  /* 0x01000200ff0477ac */ /* 0x000ea20008000a00 */
[----:B------:R-:W-:Y:S01]  /*0760*/  MOV R6, R2 ;  /* 0x0000000200067202 */ /* 0x000fe20000000f00 */
[----:B------:R0:W-:Y:S01]  /*0770*/  STL [R1+0x8], R0 ;  /* 0x0000080001007387 */ /* 0x0001e20000100800 */
[----:B------:R-:W-:Y:S02]  /*0780*/  IMAD.MOV.U32 R7, RZ, RZ, R16 ;  /* 0x000000ffff077224 */ /* 0x000fe400078e0010 */
[----:B--2---:R-:W-:Y:S02]  /*0790*/  IMAD.U32 R4, RZ, RZ, UR4 ;  /* 0x00000004ff047e24 */ /* 0x004fe4000f8e00ff */
[----:B0-----:R-:W-:-:S07]  /*07a0*/  IMAD.U32 R5, RZ, RZ, UR5 ;  /* 0x00000005ff057e24 */ /* 0x001fce000f8e00ff */
[----:B------:R-:W-:-:S07]  /*07b0*/  LEPC R20, `(.L_x_8) ;  /* 0x000000001014794e */ /* 0x000fce0000000000 */
[----:B-1----:R-:W-:Y:S05]  /*07c0*/  CALL.ABS.NOINC R8 ;  /* 0x0000000008007343 */ /* 0x002fea0003c00000 */
.L_x_8:
[----:B------:R-:W-:Y:S01]  /*07d0*/  VIADD R0, R28, 0x5 ;  /* 0x000000051c007836 */ /* 0x000fe20000000000 */
[----:B------:R0:W-:Y:S01]  /*07e0*/  STL.64 [R1], R18 ;  /* 0x0000001201007387 */ /* 0x0001e20000100a00 */
[----:B------:R0:W1:Y:S01]  /*07f0*/  LDC.64 R8, c[0x4][R29] ;  /* 0x010000001d087b82 */ /* 0x0000620000000a00 */
[----:B------:R-:W2:Y:S01]  /*0800*/  LDCU.64 UR4, c[0x4][0x10] ;  /* 0x01000200ff0477ac */ /* 0x000ea20008000a00 */
[----:B------:R-:W-:Y:S01]  /*0810*/  IMAD.MOV.U32 R6, RZ, RZ, R2 ;  /* 0x000000ffff067224 */ /* 0x000fe200078e0002 */
[----:B------:R0:W-:Y:S01]  /*0820*/  STL [R1+0x8], R0 ;  /* 0x0000080001007387 */ /* 0x0001e20000100800 */
[----:B------:R-:W-:Y:S02]  /*0830*/  IMAD.MOV.U32 R7, RZ, RZ, R16 ;  /* 0x000000ffff077224 */ /* 0x000fe400078e0010 */
[----:B--2---:R-:W-:Y:S01]  /*0840*/  IMAD.U32 R4, RZ, RZ, UR4 ;  /* 0x00000004ff047e24 */ /* 0x004fe2000f8e00ff */
[----:B0-----:R-:W-:-:S07]  /*0850*/  MOV R5, UR5 ;  /* 0x0000000500057c02 */ /* 0x001fce0008000f00 */
[----:B------:R-:W-:-:S07]  /*0860*/  LEPC R20, `(.L_x_9) ;  /* 0x000000001014794e */ /* 0x000fce0000000000 */
[----:B-1----:R-:W-:Y:S05]  /*0870*/  CALL.ABS.NOINC R8 ;  /* 0x0000000008007343 */ /* 0x002fea0003c00000 */
.L_x_9:
        /* <DEDUP_REMOVED lines=11> */
.L_x_10:
[----:B------:R-:W-:Y:S01]  /*0930*/  IADD3 R28, PT, PT, R28, 0x7, RZ ;  /* 0x000000071c1c7810 */ /* 0x000fe20007ffe0ff */
[----:B------:R0:W-:Y:S01]  /*0940*/  STL.64 [R1], R18 ;  /* 0x0000001201007387 */ /* 0x0001e20000100a00 */
[----:B------:R0:W1:Y:S01]  /*0950*/  LDC.64 R8, c[0x4][R29] ;  /* 0x010000001d087b82 */ /* 0x0000620000000a00 */
[----:B------:R-:W2:Y:S01]  /*0960*/  LDCU.64 UR4, c[0x4][0x10] ;  /* 0x01000200ff0477ac */ /* 0x000ea20008000a00 */
[----:B------:R-:W-:Y:S01]  /*0970*/  VIADD R25, R25, 0x8 ;  /* 0x0000000819197836 */ /* 0x000fe20000000000 */
[----:B------:R0:W-:Y:S01]  /*0980*/  STL [R1+0x8], R28 ;  /* 0x0000081c01007387 */ /* 0x0001e20000100800 */
[----:B------:R-:W-:Y:S01]  /*0990*/  MOV R6, R2 ;  /* 0x0000000200067202 */ /* 0x000fe20000000f00 */
[----:B------:R-:W-:Y:S02]  /*09a0*/  IMAD.MOV.U32 R7, RZ, RZ, R16 ;  /* 0x000000ffff077224 */ /* 0x000fe400078e0010 */
[----:B--2---:R-:W-:Y:S02]  /*09b0*/  IMAD.U32 R4, RZ, RZ, UR4 ;  /* 0x00000004ff047e24 */ /* 0x004fe4000f8e00ff */
[----:B0-----:R-:W-:-:S07]  /*09c0*/  IMAD.U32 R5, RZ, RZ, UR5 ;  /* 0x00000005ff057e24 */ /* 0x001fce000f8e00ff */
[----:B------:R-:W-:-:S07]  /*09d0*/  LEPC R20, `(.L_x_11) ;  /* 0x000000001014794e */ /* 0x000fce0000000000 */
[----:B-1----:R-:W-:Y:S05]  /*09e0*/  CALL.ABS.NOINC R8 ;  /* 0x0000000008007343 */ /* 0x002fea0003c00000 */
.L_x_11:
[----:B------:R-:W-:Y:S02]  /*09f0*/  IMAD R0, R18, -0x5, R23 ;  /* 0xfffffffb12007824 */ /* 0x000fe400078e0217 */
[C---:B------:R-:W-:Y:S02]  /*0a00*/  IMAD R3, R27.reuse, 0x6, R22 ;  /* 0x000000061b037824 */ /* 0x040fe400078e0216 */
[C-C-:B------:R-:W-:Y:S02]  /*0a10*/  IMAD R4, R27.reuse, 0x6, R0.reuse ;  /* 0x000000061b047824 */ /* 0x140fe400078e0200 */
[----:B------:R-:W-:Y:S02]  /*0a20*/  IMAD R0, R27, -0x6, -R0 ;  /* 0xfffffffa1b007824 */ /* 0x000fe400078e0a00 */
[----:B------:R-:W-:Y:S01]  /*0a30*/  VIADD R30, R30, 0x8 ;  /* 0x000000081e1e7836 */ /* 0x000fe20000000000 */
[----:B------:R-:W-:-:S05]  /*0a40*/  VIADDMNMX R3, R4, 0x1, R3, !PT ;  /* 0x0000000104037846 */ /* 0x000fca0007800103 */
[----:B------:R-:W-:-:S05]  /*0a50*/  IMAD.IADD R3, R3, 0x1, R0 ;  /* 0x0000000103037824 */ /* 0x000fca00078e0200 */
[----:B------:R-:W-:-:S04]  /*0a60*/  LOP3.LUT R3, R3, 0xfffffff8, RZ, 0xc0, !PT ;  /* 0xfffffff803037812 */ /* 0x000fc800078ec0ff */
[----:B------:R-:W-:-:S13]  /*0a70*/  ISETP.NE.AND P0, PT, R30, R3, PT ;  /* 0x000000031e00720c */ /* 0x000fda0003f05270 */
[----:B------:R-:W-:Y:S05]  /*0a80*/  @P0 BRA `(.L_x_12) ;  /* 0xfffffff800600947 */ /* 0x000fea000383ffff */
.L_x_3:
[----:B------:R-:W-:Y:S05]  /*0a90*/  BSYNC.RECONVERGENT B6 ;  /* 0x0000000000067941 */ /* 0x000fea0003800200 */
.L_x_2:
[----:B------:R-:W-:Y:S02]  /*0aa0*/  IMAD R0, R18, -0x5, R23 ;  /* 0xfffffffb12007824 */ /* 0x000fe400078e0217 */
[C---:B------:R-:W-:Y:S02]  /*0ab0*/  IMAD R3, R27.reuse, 0x6, R22 ;  /* 0x000000061b037824 */ /* 0x040fe400078e0216 */
[C-C-:B------:R-:W-:Y:S02]  /*0ac0*/  IMAD R4, R27.reuse, 0x6, R0.reuse ;  /* 0x000000061b047824 */ /* 0x140fe400078e0200 */
[----:B------:R-:W-:-:S03]  /*0ad0*/  IMAD R0, R27, -0x6, -R0 ;  /* 0xfffffffa1b007824 */ /* 0x000fc600078e0a00 */
[----:B------:R-:W-:-:S04]  /*0ae0*/  VIADDMNMX R5, R4, 0x1, R3, !PT ;  /* 0x0000000104057846 */ /* 0x000fc80007800103 */
[----:B------:R-:W-:-:S04]  /*0af0*/  IADD3 R0, PT, PT, R5, R0, RZ ;  /* 0x0000000005007210 */ /* 0x000fc80007ffe0ff */
[----:B------:R-:W-:-:S13]  /*0b00*/  LOP3.LUT P0, RZ, R0, 0x7, RZ, 0xc0, !PT ;  /* 0x0000000700ff7812 */ /* 0x000fda000780c0ff */
[----:B------:R-:W-:Y:S05]  /*0b10*/  @!P0 BRA `(.L_x_0) ;  /* 0x0000000800648947 */ /* 0x000fea0003800000 */
[----:B------:R-:W-:Y:S01]  /*0b20*/  VIADD R0, R17, 0x2 ;  /* 0x0000000211007836 */ /* 0x000fe20000000000 */
[----:B------:R-:W-:Y:S01]  /*0b30*/  PRMT R3, R18, 0x9910, RZ ;  /* 0x0000991012037816 */ /* 0x000fe200000000ff */
[----:B------:R-:W-:Y:S03]  /*0b40*/  BSSY.RECONVERGENT B6, `(.L_x_13) ;  /* 0x000003e000067945 */ /* 0x000fe60003800200 */
[----:B------:R-:W-:Y:S01]  /*0b50*/  PRMT R4, R0, 0x9910, RZ ;  /* 0x0000991000047816 */ /* 0x000fe200000000ff */
[----:B------:R-:W-:-:S04]  /*0b60*/  IMAD.MOV.U32 R0, RZ, RZ, R3 ;  /* 0x000000ffff007224 */ /* 0x000fc800078e0003 */
[----:B------:R-:W-:-:S04]  /*0b70*/  IMAD.MOV.U32 R3, RZ, RZ, R4 ;  /* 0x000000ffff037224 */ /* 0x000fc800078e0004 */
[----:B------:R-:W-:-:S05]  /*0b80*/  IMAD R0, R0, R3, RZ ;  /* 0x0000000300007224 */ /* 0x000fca00078e02ff */
[----:B------:R-:W-:-:S04]  /*0b90*/  IADD3 R0, PT, PT, RZ, -R0, RZ ;  /* 0x80000000ff007210 */ /* 0x000fc80007ffe0ff */
[----:B------:R-:W-:-:S05]  /*0ba0*/  PRMT R3, R0, 0x7710, RZ ;  /* 0x0000771000037816 */ /* 0x000fca00000000ff */
[----:B------:R-:W-:-:S04]  /*0bb0*/  IMAD R0, R24, 0x2, R3 ;  /* 0x0000000218007824 */ /* 0x000fc800078e0203 */
[----:B------:R-:W-:-:S05]  /*0bc0*/  IMAD.IADD R0, R5, 0x1, R0 ;  /* 0x0000000105007824 */ /* 0x000fca00078e0200 */
[----:B------:R-:W-:-:S05]  /*0bd0*/  LOP3.LUT R0, R0, 0x7, RZ, 0xc0, !PT ;  /* 0x0000000700007812 */ /* 0x000fca00078ec0ff */
[----:B------:R-:W-:-:S05]  /*0be0*/  VIADD R0, R0, 0xffffffff ;  /* 0xffffffff00007836 */ /* 0x000fca0000000000 */
[----:B------:R-:W-:-:S13]  /*0bf0*/  ISETP.GE.U32.AND P0, PT, R0, 0x3, PT ;  /* 0x000000030000780c */ /* 0x000fda0003f06070 */
[----:B------:R-:W-:Y:S05]  /*0c00*/  @!P0 BRA `(.L_x_14) ;  /* 0x0000000000c48947 */ /* 0x000fea0003800000 */
[----:B------:R-:W-:Y:S01]  /*0c10*/  IADD3 R19, PT, PT, -R18, R27, RZ ;  /* 0x0000001b12137210 */ /* 0x000fe20007ffe1ff */
[----:B------:R-:W-:Y:S01]  /*0c20*/  IMAD.IADD R28, R25, 0x1, R18 ;  /* 0x00000001191c7824 */ /* 0x000fe200078e0212 */
[----:B------:R-:W-:Y:S01]  /*0c30*/  MOV R8, 0x0 ;  /* 0x0000000000087802 */ /* 0x000fe20000000f00 */
[----:B------:R-:W0:Y:S01]  /*0c40*/  LDCU.64 UR4, c[0x4][0x10] ;  /* 0x01000200ff0477ac */ /* 0x000e220008000a00 */
[----:B------:R-:W-:Y:S02]  /*0c50*/  IMAD.MOV.U32 R6, RZ, RZ, R2 ;  /* 0x000000ffff067224 */ /* 0x000fe400078e0002 */
[----:B------:R-:W-:Y:S01]  /*0c60*/  IMAD.SHL.U32 R19, R19, 0x2, RZ ;  /* 0x0000000213137824 */ /* 0x000fe200078e00ff */
[----:B------:R1:W-:Y:S01]  /*0c70*/  STL [R1+0x8], R28 ;  /* 0x0000081c01007387 */ /* 0x0003e20000100800 */
[----:B------:R-:W2:Y:S01]  /*0c80*/  LDC.64 R8, c[0x4][R8] ;  /* 0x0100000008087b82 */ /* 0x000ea20000000a00 */
[----:B------:R-:W-:Y:S02]  /*0c90*/  IMAD.MOV.U32 R7, RZ, RZ, R16 ;  /* 0x000000ffff077224 */ /* 0x000fe400078e0010 */
[----:B------:R1:W-:Y:S01]  /*0ca0*/  STL.64 [R1], R18 ;  /* 0x0000001201007387 */ /* 0x0003e20000100a00 */
[----:B0-----:R-:W-:Y:S01]  /*0cb0*/  IMAD.U32 R4, RZ, RZ, UR4 ;  /* 0x00000004ff047e24 */ /* 0x001fe2000f8e00ff */
[----:B------:R-:W-:-:S07]  /*0cc0*/  MOV R5, UR5 ;  /* 0x0000000500057c02 */ /* 0x000fce0008000f00 */
[----:B------:R-:W-:-:S07]  /*0cd0*/  LEPC R20, `(.L_x_15) ;  /* 0x000000001014794e */ /* 0x000fce0000000000 */
[----:B-12---:R-:W-:Y:S05]  /*0ce0*/  CALL.ABS.NOINC R8 ;  /* 0x0000000008007343 */ /* 0x006fea0003c00000 */
.L_x_15:
[----:B------:R-:W-:Y:S01]  /*0cf0*/  VIADD R0, R28, 0x1 ;  /* 0x000000011c007836 */ /* 0x000fe20000000000 */
[----:B------:R-:W-:Y:S01]  /*0d00*/  MOV R29, 0x0 ;  /* 0x00000000001d7802 */ /* 0x000fe20000000f00 */
[----:B------:R0:W-:Y:S01]  /*0d10*/  STL.64 [R1], R18 ;  /* 0x0000001201007387 */ /* 0x0001e20000100a00 */
[----:B------:R-:W1:Y:S01]  /*0d20*/  LDCU.64 UR4, c[0x4][0x10] ;  /* 0x01000200ff0477ac */ /* 0x000e620008000a00 */
[----:B------:R-:W-:Y:S01]  /*0d30*/  IMAD.MOV.U32 R6, RZ, RZ, R2 ;  /* 0x000000ffff067224 */ /* 0x000fe200078e0002 */
[----:B------:R0:W2:Y:S01]  /*0d40*/  LDC.64 R8, c[0x4][R29] ;  /* 0x010000001d087b82 */ /* 0x0000a20000000a00 */
[----:B------:R0:W-:Y:S01]  /*0d50*/  STL [R1+0x8], R0 ;  /* 0x0000080001007387 */ /* 0x0001e20000100800 */
[----:B------:R-:W-:Y:S01]  /*0d60*/  IMAD.MOV.U32 R7, RZ, RZ, R16 ;  /* 0x000000ffff077224 */ /* 0x000fe200078e0010 */
[----:B-1----:R-:W-:Y:S01]  /*0d70*/  MOV R4, UR4 ;  /* 0x0000000400047c02 */ /* 0x002fe20008000f00 */
[----:B0-----:R-:W-:-:S07]  /*0d80*/  IMAD.U32 R5, RZ, RZ, UR5 ;  /* 0x00000005ff057e24 */ /* 0x001fce000f8e00ff */
[----:B------:R-:W-:-:S07]  /*0d90*/  LEPC R20, `(.L_x_16) ;  /* 0x000000001014794e */ /* 0x000fce0000000000 */
[----:B--2---:R-:W-:Y:S05]  /*0da0*/  CALL.ABS.NOINC R8 ;  /* 0x0000000008007343 */ /* 0x004fea0003c00000 */
.L_x_16:
[----:B------:R-:W-:Y:S01]  /*0db0*/  IADD3 R0, PT, PT, R28, 0x2, RZ ;  /* 0x000000021c007810 */ /* 0x000fe20007ffe0ff */
        /* <DEDUP_REMOVED lines=10> */
.L_x_17:
[----:B------:R-:W-:Y:S01]  /*0e60*/  VIADD R28, R28, 0x3 ;  /* 0x000000031c1c7836 */ /* 0x000fe20000000000 */
[----:B------:R0:W-:Y:S01]  /*0e70*/  STL.64 [R1], R18 ;  /* 0x0000001201007387 */ /* 0x0001e20000100a00 */
[----:B------:R0:W1:Y:S01]  /*0e80*/  LDC.64 R8, c[0x4][R29] ;  /* 0x010000001d087b82 */ /* 0x0000620000000a00 */
[----:B------:R-:W2:Y:S01]  /*0e90*/  LDCU.64 UR4, c[0x4][0x10] ;  /* 0x01000200ff0477ac */ /* 0x000ea20008000a00 */
[----:B------:R-:W-:Y:S01]  /*0ea0*/  IMAD.MOV.U32 R6, RZ, RZ, R2 ;  /* 0x000000ffff067224 */ /* 0x000fe200078e0002 */
[----:B------:R0:W-:Y:S01]  /*0eb0*/  STL [R1+0x8], R28 ;  /* 0x0000081c01007387 */ /* 0x0001e20000100800 */
[----:B------:R-:W-:Y:S02]  /*0ec0*/  MOV R7, R16 ;  /* 0x0000001000077202 */ /* 0x000fe40000000f00 */
[----:B--2---:R-:W-:Y:S01]  /*0ed0*/  MOV R4, UR4 ;  /* 0x0000000400047c02 */ /* 0x004fe20008000f00 */
[----:B0-----:R-:W-:-:S07]  /*0ee0*/  IMAD.U32 R5, RZ, RZ, UR5 ;  /* 0x00000005ff057e24 */ /* 0x001fce000f8e00ff */
[----:B------:R-:W-:-:S07]  /*0ef0*/  LEPC R20, `(.L_x_18) ;  /* 0x000000001014794e */ /* 0x000fce0000000000 */
[----:B-1----:R-:W-:Y:S05]  /*0f00*/  CALL.ABS.NOINC R8 ;  /* 0x0000000008007343 */ /* 0x002fea0003c00000 */
.L_x_18:
[----:B------:R-:W-:-:S07]  /*0f10*/  VIADD R25, R25, 0x4 ;  /* 0x0000000419197836 */ /* 0x000fce0000000000 */
.L_x_14:
[----:B------:R-:W-:Y:S05]  /*0f20*/  BSYNC.RECONVERGENT B6 ;  /* 0x0000000000067941 */ /* 0x000fea0003800200 */
.L_x_13:
[----:B------:R-:W-:Y:S01]  /*0f30*/  VIADD R0, R17, 0x2 ;  /* 0x0000000211007836 */ /* 0x000fe20000000000 */
[----:B------:R-:W-:-:S04]  /*0f40*/  PRMT R3, R18, 0x9910, RZ ;  /* 0x0000991012037816 */ /* 0x000fc800000000ff */
[----:B------:R-:W-:Y:S02]  /*0f50*/  PRMT R4, R0, 0x9910, RZ ;  /* 0x0000991000047816 */ /* 0x000fe400000000ff */
[----:B------:R-:W-:-:S03]  /*0f60*/  MOV R0, R3 ;  /* 0x0000000300007202 */ /* 0x000fc60000000f00 */
[----:B------:R-:W-:-:S04]  /*0f70*/  IMAD.MOV.U32 R3, RZ, RZ, R4 ;  /* 0x000000ffff037224 */ /* 0x000fc800078e0004 */
[----:B------:R-:W-:Y:S02]  /*0f80*/  IMAD R3, R0, R3, RZ ;  /* 0x0000000300037224 */ /* 0x000fe400078e02ff */
[----:B------:R-:W-:Y:S02]  /*0f90*/  IMAD R0, R18, -0x5, R23 ;  /* 0xfffffffb12007824 */ /* 0x000fe400078e0217 */
[----:B------:R-:W-:Y:S02]  /*0fa0*/  IMAD.MOV R7, RZ, RZ, -R3 ;  /* 0x000000ffff077224 */ /* 0x000fe400078e0a03 */
[C---:B------:R-:W-:Y:S02]  /*0fb0*/  IMAD R3, R27.reuse, 0x6, R22 ;  /* 0x000000061b037824 */ /* 0x040fe400078e0216 */
[----:B------:R-:W-:Y:S01]  /*0fc0*/  IMAD R0, R27, 0x6, R0 ;  /* 0x000000061b007824 */ /* 0x000fe200078e0200 */
[----:B------:R-:W-:-:S04]  /*0fd0*/  PRMT R7, R7, 0x7710, RZ ;  /* 0x0000771007077816 */ /* 0x000fc800000000ff */
[----:B------:R-:W-:Y:S02]  /*0fe0*/  VIADDMNMX R5, R0, 0x1, R3, !PT ;  /* 0x0000000100057846 */ /* 0x000fe40007800103 */
[----:B------:R-:W-:-:S05]  /*0ff0*/  LEA R0, R24, R7, 0x1 ;  /* 0x0000000718007211 */ /* 0x000fca00078e08ff */
[----:B------:R-:W-:-:S05]  /*1000*/  IMAD.IADD R0, R5, 0x1, R0 ;  /* 0x0000000105007824 */ /* 0x000fca00078e0200 */
[----:B------:R-:W-:-:S04]  /*1010*/  LOP3.LUT R0, R0, 0x7, RZ, 0xc0, !PT ;  /* 0x0000000700007812 */ /* 0x000fc800078ec0ff */
[----:B------:R-:W-:-:S13]  /*1020*/  LOP3.LUT P0, RZ, R0, 0x3, RZ, 0xc0, !PT ;  /* 0x0000000300ff7812 */ /* 0x000fda000780c0ff */
[----:B------:R-:W-:Y:S05]  /*1030*/  @!P0 BRA `(.L_x_0) ;  /* 0x00000004001c8947 */ /* 0x000fea0003800000 */
[----:B------:R-:W-:Y:S01]  /*1040*/  LOP3.LUT R0, R17, 0x2, RZ, 0x3c, !PT ;  /* 0x0000000211007812 */ /* 0x000fe200078e3cff */
[----:B------:R-:W-:Y:S01]  /*1050*/  BSSY.RECONVERGENT B6, `(.L_x_19) ;  /* 0x0000026000067945 */ /* 0x000fe20003800200 */
[----:B------:R-:W-:Y:S02]  /*1060*/  PRMT R3, R18, 0x9910, RZ ;  /* 0x0000991012037816 */ /* 0x000fe400000000ff */
[----:B------:R-:W-:-:S05]  /*1070*/  PRMT R0, R0, 0x9910, RZ ;  /* 0x0000991000007816 */ /* 0x000fca00000000ff */
[----:B------:R-:W-:-:S04]  /*1080*/  IMAD R0, R3, R0, RZ ;  /* 0x0000000003007224 */ /* 0x000fc800078e02ff */
[----:B------:R-:W-:-:S05]  /*1090*/  IMAD.MOV R0, RZ, RZ, -R0 ;  /* 0x000000ffff007224 */ /* 0x000fca00078e0a00 */
[----:B------:R-:W-:-:S04]  /*10a0*/  PRMT R3, R0, 0x7710, RZ ;  /* 0x0000771000037816 */ /* 0x000fc800000000ff */
[----:B------:R-:W-:-:S05]  /*10b0*/  LEA R0, R26, R3, 0x1 ;  /* 0x000000031a007211 */ /* 0x000fca00078e08ff */
[----:B------:R-:W-:-:S05]  /*10c0*/  IMAD.IADD R0, R5, 0x1, R0 ;  /* 0x0000000105007824 */ /* 0x000fca00078e0200 */
[----:B------:R-:W-:-:S04]  /*10d0*/  LOP3.LUT R0, R0, 0x3, RZ, 0xc0, !PT ;  /* 0x0000000300007812 */ /* 0x000fc800078ec0ff */
[----:B------:R-:W-:-:S13]  /*10e0*/  ISETP.NE.AND P0, PT, R0, 0x1, PT ;  /* 0x000000010000780c */ /* 0x000fda0003f05270 */
[----:B------:R-:W-:Y:S05]  /*10f0*/  @!P0 BRA `(.L_x_20) ;  /* 0x00000000006c8947 */ /* 0x000fea0003800000 */
[--C-:B------:R-:W-:Y:S01]  /*1100*/  IMAD.IADD R19, R27, 0x1, -R18.reuse ;  /* 0x000000011b137824 */ /* 0x100fe200078e0a12 */
[----:B------:R-:W-:Y:S01]  /*1110*/  MOV R8, 0x0 ;  /* 0x0000000000087802 */ /* 0x000fe20000000f00 */
[----:B------:R-:W-:Y:S01]  /*1120*/  IMAD.IADD R28, R25, 0x1, R18 ;  /* 0x00000001191c7824 */ /* 0x000fe200078e0212 */
[----:B------:R-:W0:Y:S01]  /*1130*/  LDCU.64 UR4, c[0x4][0x10] ;  /* 0x01000200ff0477ac */ /* 0x000e220008000a00 */
[----:B------:R-:W-:Y:S01]  /*1140*/  IMAD.MOV.U32 R6, RZ, RZ, R2 ;  /* 0x000000ffff067224 */ /* 0x000fe200078e0002 */
[----:B------:R-:W-:Y:S01]  /*1150*/  SHF.L.U32 R19, R19, 0x1, RZ ;  /* 0x0000000113137819 */ /* 0x000fe200000006ff */
[----:B------:R-:W-:Y:S01]  /*1160*/  IMAD.MOV.U32 R7, RZ, RZ, R16 ;  /* 0x000000ffff077224 */ /* 0x000fe200078e0010 */
[----:B------:R1:W-:Y:S01]  /*1170*/  STL [R1+0x8], R28 ;  /* 0x0000081c01007387 */ /* 0x0003e20000100800 */
[----:B------:R-:W2:Y:S03]  /*1180*/  LDC.64 R8, c[0x4][R8] ;  /* 0x0100000008087b82 */ /* 0x000ea60000000a00 */
[----:B------:R1:W-:Y:S01]  /*1190*/  STL.64 [R1], R18 ;  /* 0x0000001201007387 */ /* 0x0003e20000100a00 */
[----:B0-----:R-:W-:Y:S01]  /*11a0*/  IMAD.U32 R4, RZ, RZ, UR4 ;  /* 0x00000004ff047e24 */ /* 0x001fe2000f8e00ff */
[----:B------:R-:W-:-:S07]  /*11b0*/  MOV R5, UR5 ;  /* 0x0000000500057c02 */ /* 0x000fce0008000f00 */
[----:B------:R-:W-:-:S07]  /*11c0*/  LEPC R20, `(.L_x_21) ;  /* 0x000000001014794e */ /* 0x000fce0000000000 */
[----:B-12---:R-:W-:Y:S05]  /*11d0*/  CALL.ABS.NOINC R8 ;  /* 0x0000000008007343 */ /* 0x006fea0003c00000 */
.L_x_21:
[----:B------:R-:W-:Y:S01]  /*11e0*/  MOV R8, 0x0 ;  /* 0x0000000000087802 */ /* 0x000fe20000000f00 */
[----:B------:R0:W-:Y:S01]  /*11f0*/  STL.64 [R1], R18 ;  /* 0x0000001201007387 */ /* 0x0001e20000100a00 */
[----:B------:R-:W-:Y:S01]  /*1200*/  IADD3 R28, PT, PT, R28, 0x1, RZ ;  /* 0x000000011c1c7810 */ /* 0x000fe20007ffe0ff */
[----:B------:R-:W1:Y:S01]  /*1210*/  LDCU.64 UR4, c[0x4][0x10] ;  /* 0x01000200ff0477ac */ /* 0x000e620008000a00 */
[----:B------:R-:W-:Y:S01]  /*1220*/  MOV R6, R2 ;  /* 0x0000000200067202 */ /* 0x000fe20000000f00 */
[----:B------:R-:W-:Y:S01]  /*1230*/  IMAD.MOV.U32 R7, RZ, RZ, R16 ;  /* 0x000000ffff077224 */ /* 0x000fe200078e0010 */
[----:B------:R-:W2:Y:S01]  /*1240*/  LDC.64 R8, c[0x4][R8] ;  /* 0x0100000008087b82 */ /* 0x000ea20000000a00 */
[----:B------:R0:W-:Y:S01]  /*1250*/  STL [R1+0x8], R28 ;  /* 0x0000081c01007387 */ /* 0x0001e20000100800 */
[----:B-1----:R-:W-:Y:S02]  /*1260*/  IMAD.U32 R4, RZ, RZ, UR4 ;  /* 0x00000004ff047e24 */ /* 0x002fe4000f8e00ff */
[----:B0-----:R-:W-:-:S07]  /*1270*/  IMAD.U32 R5, RZ, RZ, UR5 ;  /* 0x00000005ff057e24 */ /* 0x001fce000f8e00ff */
[----:B------:R-:W-:-:S07]  /*1280*/  LEPC R20, `(.L_x_22) ;  /* 0x000000001014794e */ /* 0x000fce0000000000 */
[----:B--2---:R-:W-:Y:S05]  /*1290*/  CALL.ABS.NOINC R8 ;  /* 0x0000000008007343 */ /* 0x004fea0003c00000 */
.L_x_22:
[----:B------:R-:W-:-:S07]  /*12a0*/  VIADD R25, R25, 0x2 ;  /* 0x0000000219197836 */ /* 0x000fce0000000000 */
.L_x_20:
[----:B------:R-:W-:Y:S05]  /*12b0*/  BSYNC.RECONVERGENT B6 ;  /* 0x0000000000067941 */ /* 0x000fea0003800200 */
.L_x_19:
[----:B------:R-:W-:Y:S02]  /*12c0*/  LOP3.LUT R0, R17, 0x2, RZ, 0x3c, !PT ;  /* 0x0000000211007812 */ /* 0x000fe400078e3cff */
[----:B------:R-:W-:Y:S02]  /*12d0*/  PRMT R3, R18, 0x9910, RZ ;  /* 0x0000991012037816 */ /* 0x000fe400000000ff */
        /* <DEDUP_REMOVED lines=13> */
[----:B------:R-:W-:-:S13]  /*13b0*/  ISETP.NE.U32.AND P0, PT, R0, 0x1, PT ;  /* 0x000000010000780c */ /* 0x000fda0003f05070 */
[----:B------:R-:W-:Y:S05]  /*13c0*/  @P0 BRA `(.L_x_0) ;  /* 0x0000000000380947 */ /* 0x000fea0003800000 */
[----:B------:R-:W-:Y:S01]  /*13d0*/  IMAD.IADD R19, R27, 0x1, -R18 ;  /* 0x000000011b137824 */ /* 0x000fe200078e0a12 */
[----:B------:R-:W-:Y:S01]  /*13e0*/  MOV R8, 0x0 ;  /* 0x0000000000087802 */ /* 0x000fe20000000f00 */
[----:B------:R-:W0:Y:S01]  /*13f0*/  LDCU.64 UR4, c[0x4][0x10] ;  /* 0x01000200ff0477ac */ /* 0x000e220008000a00 */
[----:B------:R-:W-:Y:S01]  /*1400*/  IADD3 R0, PT, PT, R18, R25, RZ ;  /* 0x0000001912007210 */ /* 0x000fe20007ffe0ff */
[----:B------:R-:W-:Y:S02]  /*1410*/  IMAD.SHL.U32 R19, R19, 0x2, RZ ;  /* 0x0000000213137824 */ /* 0x000fe400078e00ff */
[----:B------:R-:W-:Y:S01]  /*1420*/  IMAD.MOV.U32 R6, RZ, RZ, R2 ;  /* 0x000000ffff067224 */ /* 0x000fe200078e0002 */
[----:B------:R-:W1:Y:S01]  /*1430*/  LDC.64 R8, c[0x4][R8] ;  /* 0x0100000008087b82 */ /* 0x000e620000000a00 */
[----:B------:R2:W-:Y:S01]  /*1440*/  STL [R1+0x8], R0 ;  /* 0x0000080001007387 */ /* 0x0005e20000100800 */
[----:B------:R-:W-:-:S03]  /*1450*/  IMAD.MOV.U32 R7, RZ, RZ, R16 ;  /* 0x000000ffff077224 */ /* 0x000fc600078e0010 */
[----:B------:R2:W-:Y:S01]  /*1460*/  STL.64 [R1], R18 ;  /* 0x0000001201007387 */ /* 0x0005e20000100a00 */
[----:B0-----:R-:W-:Y:S01]  /*1470*/  IMAD.U32 R4, RZ, RZ, UR4 ;  /* 0x00000004ff047e24 */ /* 0x001fe2000f8e00ff */
[----:B------:R-:W-:-:S07]  /*1480*/  MOV R5, UR5 ;  /* 0x0000000500057c02 */ /* 0x000fce0008000f00 */
[----:B------:R-:W-:-:S07]  /*1490*/  LEPC R20, `(.L_x_0) ;  /* 0x000000001014794e */ /* 0x000fce0000000000 */
[----:B-12---:R-:W-:Y:S05]  /*14a0*/  CALL.ABS.NOINC R8 ;  /* 0x0000000008007343 */ /* 0x006fea0003c00000 */
.L_x_0:
[----:B------:R-:W-:Y:S05]  /*14b0*/  WARPSYNC.ALL ;  /* 0x0000000000007948 */ /* 0x000fea0003800000 */
[----:B------:R-:W-:Y:S01]  /*14c0*/  IADD3 R27, PT, PT, R27, 0x1, RZ ;  /* 0x000000011b1b7810 */ /* 0x000fe20007ffe0ff */
[----:B------:R-:W-:Y:S01]  /*14d0*/  BAR.SYNC.DEFER_BLOCKING 0x0 ;  /* 0x0000000000007b1d */ /* 0x000fe20000010000 */
[----:B------:R-:W-:Y:S02]  /*14e0*/  VIADD R24, R24, 0x1 ;  /* 0x0000000118187836 */ /* 0x000fe40000000000 */
[----:B------:R-:W-:Y:S01]  /*14f0*/  ISETP.NE.AND P0, PT, R27, 0x6, PT ;  /* 0x000000061b00780c */ /* 0x000fe20003f05270 */
[----:B------:R-:W-:-:S12]  /*1500*/  VIADD R26, R26, 0x1 ;  /* 0x000000011a1a7836 */ /* 0x000fd80000000000 */
[----:B------:R-:W-:Y:S05]  /*1510*/  @P0 BRA `(.L_x_23) ;  /* 0xffffffec004c0947 */ /* 0x000fea000383ffff */
[----:B------:R-:W-:-:S04]  /*1520*/  IABS R3, R17 ;  /* 0x0000001100037213 */ /* 0x000fc80000000000 */
[----:B------:R-:W0:Y:S08]  /*1530*/  I2F.RP R0, R3 ;  /* 0x0000000300007306 */ /* 0x000e300000209400 */
[----:B0-----:R-:W0:Y:S02]  /*1540*/  MUFU.RCP R0, R0 ;  /* 0x0000000000007308 */ /* 0x001e240000001000 */
[----:B0-----:R-:W-:-:S06]  /*1550*/  IADD3 R4, PT, PT, R0, 0xffffffe, RZ ;  /* 0x0ffffffe00047810 */ /* 0x001fcc0007ffe0ff */
[----:B------:R0:W1:Y:S02]  /*1560*/  F2I.FTZ.U32.TRUNC.NTZ R5, R4 ;  /* 0x0000000400057305 */ /* 0x000064000021f000 */
[----:B0-----:R-:W-:Y:S02]  /*1570*/  IMAD.MOV.U32 R4, RZ, RZ, RZ ;  /* 0x000000ffff047224 */ /* 0x001fe400078e00ff */
[----:B-1----:R-:W-:-:S04]  /*1580*/  IMAD.MOV R6, RZ, RZ, -R5 ;  /* 0x000000ffff067224 */ /* 0x002fc800078e0a05 */
[----:B------:R-:W-:Y:S01]  /*1590*/  IMAD R7, R6, R3, RZ ;  /* 0x0000000306077224 */ /* 0x000fe200078e02ff */
[----:B------:R-:W-:-:S03]  /*15a0*/  IABS R6, R17 ;  /* 0x0000001100067213 */ /* 0x000fc60000000000 */
[----:B------:R-:W-:Y:S01]  /*15b0*/  IMAD.HI.U32 R5, R5, R7, R4 ;  /* 0x0000000705057227 */ /* 0x000fe200078e0004 */
[----:B------:R-:W-:-:S05]  /*15c0*/  IADD3 R6, PT, PT, RZ, -R6, RZ ;  /* 0x80000006ff067210 */ /* 0x000fca0007ffe0ff */
[----:B------:R-:W-:-:S04]  /*15d0*/  IMAD.HI.U32 R5, R5, 0x6, RZ ;  /* 0x0000000605057827 */ /* 0x000fc800078e00ff */
[----:B------:R-:W-:-:S05]  /*15e0*/  IMAD R0, R5, R6, 0x6 ;  /* 0x0000000605007424 */ /* 0x000fca00078e0206 */
[----:B------:R-:W-:-:S13]  /*15f0*/  ISETP.GT.U32.AND P2, PT, R3, R0, PT ;  /* 0x000000000300720c */ /* 0x000fda0003f44070 */
[----:B------:R-:W-:Y:S02]  /*1600*/  @!P2 IMAD.IADD R0, R0, 0x1, -R3 ;  /* 0x000000010000a824 */ /* 0x000fe400078e0a03 */
[----:B------:R-:W-:Y:S01]  /*1610*/  @!P2 VIADD R5, R5, 0x1 ;  /* 0x000000010505a836 */ /* 0x000fe20000000000 */
[C---:B------:R-:W-:Y:S02]  /*1620*/  ISETP.NE.AND P2, PT, R17.reuse, RZ, PT ;  /* 0x000000ff1100720c */ /* 0x040fe40003f45270 */
[----:B------:R-:W-:Y:S02]  /*1630*/  ISETP.GE.U32.AND P0, PT, R0, R3, PT ;  /* 0x000000030000720c */ /* 0x000fe40003f06070 */
[----:B------:R-:W-:-:S04]  /*1640*/  LOP3.LUT R0, R17, 0x6, RZ, 0x3c, !PT ;  /* 0x0000000611007812 */ /* 0x000fc800078e3cff */
[----:B------:R-:W-:-:S07]  /*1650*/  ISETP.GE.AND P1, PT, R0, RZ, PT ;  /* 0x000000ff0000720c */ /* 0x000fce0003f26270 */
[----:B------:R-:W-:-:S06]  /*1660*/  @P0 IADD3 R5, PT, PT, R5, 0x1, RZ ;  /* 0x0000000105050810 */ /* 0x000fcc0007ffe0ff */
[----:B------:R-:W-:Y:S01]  /*1670*/  @!P1 IMAD.MOV R5, RZ, RZ, -R5 ;  /* 0x000000ffff059224 */ /* 0x000fe200078e0a05 */
[----:B------:R-:W-:-:S04]  /*1680*/  @!P2 LOP3.LUT R5, RZ, R17, RZ, 0x33, !PT ;  /* 0x00000011ff05a212 */ /* 0x000fc800078e33ff */
[----:B------:R-:W-:-:S13]  /*1690*/  ISETP.GE.AND P0, PT, R5, 0x2, PT ;  /* 0x000000020500780c */ /* 0x000fda0003f06270 */
[----:B------:R-:W-:Y:S05]  /*16a0*/  @!P0 EXIT ;  /* 0x000000000000894d */ /* 0x000fea0003800000 */
[----:B------:R-:W-:Y:S02]  /*16b0*/  HFMA2 R24, -RZ, RZ, 0, 0 ;  /* 0x00000000ff187431 */ /* 0x000fe400000001ff */
[----:B------:R-:W-:Y:S01]  /*16c0*/  VIADD R26, R5, 0xfffffffe ;  /* 0xfffffffe051a7836 */ /* 0x000fe20000000000 */
[----:B------:R-:W-:Y:S02]  /*16d0*/  PRMT R23, RZ, 0x7610, R23 ;  /* 0x00007610ff177816 */ /* 0x000fe40000000017 */
[----:B------:R-:W-:-:S07]  /*16e0*/  PRMT R22, RZ, 0x7610, R22 ;  /* 0x00007610ff167816 */ /* 0x000fce0000000016 */
.L_x_47:
[----:B------:R-:W-:Y:S01]  /*16f0*/  VIMNMX.U32 R3, PT, PT, R26, 0x5, PT ;  /* 0x000000051a037848 */ /* 0x000fe20003fe0000 */
[----:B------:R-:W-:-:S03]  /*1700*/  VIADD R19, R17, 0xffffffff ;  /* 0xffffffff11137836 */ /* 0x000fc60000000000 */
[----:B------:R-:W-:Y:S01]  /*1710*/  ISETP.GT.U32.AND P0, PT, R18, R3, PT ;  /* 0x000000031200720c */ /* 0x000fe20003f04070 */
[----:B------:R-:W-:-:S04]  /*1720*/  IMAD R3, R19, R18, RZ ;  /* 0x0000001213037224 */ /* 0x000fc800078e02ff */
[----:B------:R-:W-:-:S08]  /*1730*/  IMAD R28, R18, -0x5, R3 ;  /* 0xfffffffb121c7824 */ /* 0x000fd000078e0203 */
[----:B------:R-:W-:Y:S05]  /*1740*/  @P0 BRA `(.L_x_24) ;  /* 0x0000001000f00947 */ /* 0x000fea0003800000 */
[----:B------:R-:W-:Y:S01]  /*1750*/  MOV R8, 0x0 ;  /* 0x0000000000087802 */ /* 0x000fe20000000f00 */
[----:B------:R0:W-:Y:S01]  /*1760*/  STL [R1], R26 ;  /* 0x0000001a01007387 */ /* 0x0001e20000100800 */
[----:B------:R-:W1:Y:S01]  /*1770*/  LDCU.64 UR4, c[0x4][0x8] ;  /* 0x01000100ff0477ac */ /* 0x000e620008000a00 */
[----:B------:R-:W-:Y:S01]  /*1780*/  ISETP.GE.AND P0, PT, R17, 0x1, PT ;  /* 0x000000011100780c */ /* 0x000fe20003f06270 */
[----:B------:R-:W-:Y:S02]  /*1790*/  IMAD.MOV.U32 R6, RZ, RZ, R2 ;  /* 0x000000ffff067224 */ /* 0x000fe400078e0002 */
[----:B------:R-:W2:Y:S01]  /*17a0*/  LDC.64 R8, c[0x4][R8] ;  /* 0x0100000008087b82 */ /* 0x000ea20000000a00 */
[----:B------:R-:W-:Y:S01]  /*17b0*/  P2R R0, PR, RZ, 0x1 ;  /* 0x00000001ff007803 */ /* 0x000fe20000000000 */
[----:B------:R-:W-:Y:S02]  /*17c0*/  IMAD.MOV.U32 R7, RZ, RZ, R16 ;  /* 0x000000ffff077224 */ /* 0x000fe400078e0010 */
[----:B-1----:R-:W-:Y:S01]  /*17d0*/  IMAD.U32 R4, RZ, RZ, UR4 ;  /* 0x00000004ff047e24 */ /* 0x002fe2000f8e00ff */
[----:B0-----:R-:W-:-:S07]  /*17e0*/  MOV R5, UR5 ;  /* 0x0000000500057c02 */ /* 0x001fce0008000f00 */
[----:B------:R-:W-:-:S07]  /*17f0*/  LEPC R20, `(.L_x_25) ;  /* 0x000000001014794e */ /* 0x000fce0000000000 */
[----:B--2---:R-:W-:Y:S05]  /*1800*/  CALL.ABS.NOINC R8 ;  /* 0x0000000008007343 */ /* 0x004fea0003c00000 */
.L_x_25:
[----:B------:R-:W-:-:S13]  /*1810*/  ISETP.GE.AND P6, PT, R17, 0x1, PT ;  /* 0x000000011100780c */ /* 0x000fda0003fc6270 */
[----:B------:R-:W-:Y:S05]  /*1820*/  @!P6 BRA `(.L_x_24) ;  /* 0x0000001000b8e947 */ /* 0x000fea0003800000 */
[----:B------:R-:W-:Y:S01]  /*1830*/  IADD3 R3, PT, PT, R17, R28, RZ ;  /* 0x0000001c11037210 */ /* 0x000fe20007ffe0ff */
[----:B------:R-:W-:Y:S01]  /*1840*/  BSSY.RECONVERGENT B6, `(.L_x_26) ;  /* 0x0000070000067945 */ /* 0x000fe20003800200 */
[----:B------:R-:W-:-:S03]  /*1850*/  IMAD.MOV.U32 R25, RZ, RZ, RZ ;  /* 0x000000ffff197224 */ /* 0x000fc600078e00ff */
[----:B------:R-:W-:-:S04]  /*1860*/  IMAD.IADD R3, R3, 0x1, R24 ;  /* 0x0000000103037824 */ /* 0x000fc800078e0218 */
[----:B------:R-:W-:-:S05]  /*1870*/  VIADD R0, R3, 0x1f ;  /* 0x0000001f03007836 */ /* 0x000fca0000000000 */
[----:B------:R-:W-:-:S04]  /*1880*/  VIADDMNMX R0, R0, R19, R0, !PT ;  /* 0x0000001300007246 */ /* 0x000fc80007800100 */
[----:B------:R-:W-:-:S05]  /*1890*/  IADD3 R0, PT, PT, -R3, R0, RZ ;  /* 0x0000000003007210 */ /* 0x000fca0007ffe1ff */
[----:B------:R-:W-:-:S05]  /*18a0*/  VIADD R3, R0, 0xffffffe1 ;  /* 0xffffffe100037836 */ /* 0x000fca0000000000 */
[----:B------:R-:W-:-:S13]  /*18b0*/  ISETP.GE.U32.AND P0, PT, R3, 0x7, PT ;  /* 0x000000070300780c */ /* 0x000fda0003f06070 */
[----:B------:R-:W-:Y:S05]  /*18c0*/  @!P0 BRA `(.L_x_27) ;  /* 0x00000004009c8947 */ /* 0x000fea0003800000 */
[----:B------:R-:W-:Y:S02]  /*18d0*/  LOP3.LUT R3, RZ, R26, RZ, 0x33, !PT ;  /* 0x0000001aff037212 */ /* 0x000fe400078e33ff */
[----:B------:R-:W-:-:S03]  /*18e0*/  IADD3 R27, PT, PT, R0, -0x1e, RZ ;  /* 0xffffffe2001b7810 */ /* 0x000fc60007ffe0ff */
[----:B------:R-:W-:Y:S01]  /*18f0*/  IMAD.IADD R28, R3, 0x1, R18 ;  /* 0x00000001031c7824 */ /* 0x000fe200078e0212 */
[----:B------:R-:W-:-:S03]  /*1900*/  LOP3.LUT R29, R27, 0xfffffff8, RZ, 0xc0, !PT ;  /* 0xfffffff81b1d7812 */ /* 0x000fc600078ec0ff */
[----:B------:R-:W-:Y:S02]  /*1910*/  IMAD R28, R17, R28, 0x6 ;  /* 0x00000006111c7424 */ /* 0x000fe400078e021c */
[----:B------:R-:W-:-:S07]  /*1920*/  IMAD.MOV R29, RZ, RZ, -R29 ;  /* 0x000000ffff1d7224 */ /* 0x000fce00078e0a1d */
.L_x_36:
[----:B------:R-:W-:Y:S01]  /*1930*/  MOV R8, 0x0 ;  /* 0x0000000000087802 */ /* 0x000fe20000000f00 */
[----:B------:R0:W-:Y:S01]  /*1940*/  STL [R1+0x8], R28 ;  /* 0x0000081c01007387 */ /* 0x0001e20000100800 */
[----:B------:R-:W-:Y:S01]  /*1950*/  IADD3 R19, PT, PT, -R18, 0x5, RZ ;  /* 0x0000000512137810 */ /* 0x000fe20007ffe1ff */
[----:B------:R-:W1:Y:S01]  /*1960*/  LDCU.64 UR4, c[0x4][0x10] ;  /* 0x01000200ff0477ac */ /* 0x000e620008000a00 */
[----:B------:R-:W-:Y:S01]  /*1970*/  IADD3 R29, PT, PT, R29, 0x8, RZ ;  /* 0x000000081d1d7810 */ /* 0x000fe20007ffe0ff */
[----:B------:R-:W-:Y:S01]  /*1980*/  IMAD.MOV.U32 R7, RZ, RZ, R16 ;  /* 0x000000ffff077224 */ /* 0x000fe200078e0010 */
[----:B------:R-:W2:Y:S01]  /*1990*/  LDC.64 R8, c[0x4][R8] ;  /* 0x0100000008087b82 */ /* 0x000ea20000000a00 */
[----:B------:R0:W-:Y:S01]  /*19a0*/  STL.64 [R1], R18 ;  /* 0x0000001201007387 */ /* 0x0001e20000100a00 */
[----:B------:R-:W-:Y:S02]  /*19b0*/  ISETP.NE.AND P0, PT, R29, RZ, PT ;  /* 0x000000ff1d00720c */ /* 0x000fe40003f05270 */
[----:B------:R-:W-:-:S02]  /*19c0*/  LOP3.LUT R25, R27, 0xfffffff8, RZ, 0xc0, !PT ;  /* 0xfffffff81b197812 */ /* 0x000fc400078ec0ff */
[----:B------:R-:W-:Y:S02]  /*19d0*/  P2R R0, PR, RZ, 0x1 ;  /* 0x00000001ff007803 */ /* 0x000fe40000000000 */
[----:B------:R-:W-:Y:S01]  /*19e0*/  MOV R6, R2 ;  /* 0x0000000200067202 */ /* 0x000fe20000000f00 */
[----:B-1----:R-:W-:Y:S02]  /*19f0*/  IMAD.U32 R4, RZ, RZ, UR4 ;  /* 0x00000004ff047e24 */ /* 0x002fe4000f8e00ff */
[----:B0-----:R-:W-:-:S07]  /*1a00*/  IMAD.U32 R5, RZ, RZ, UR5 ;  /* 0x00000005ff057e24 */ /* 0x001fce000f8e00ff */
[----:B------:R-:W-:-:S07]  /*1a10*/  LEPC R20, `(.L_x_28) ;  /* 0x000000001014794e */ /* 0x000fce0000000000 */
[----:B--2---:R-:W-:Y:S05]  /*1a20*/  CALL.ABS.NOINC R8 ;  /* 0x0000000008007343 */ /* 0x004fea0003c00000 */
.L_x_28:
[----:B------:R-:W-:Y:S01]  /*1a30*/  VIADD R0, R28, 0x1 ;  /* 0x000000011c007836 */ /* 0x000fe20000000000 */
[----:B------:R-:W-:Y:S01]  /*1a40*/  MOV R30, 0x0 ;  /* 0x00000000001e7802 */ /* 0x000fe20000000f00 */
[----:B------:R0:W-:Y:S01]  /*1a50*/  STL.64 [R1], R18 ;  /* 0x0000001201007387 */ /* 0x0001e20000100a00 */
[----:B------:R-:W1:Y:S01]  /*1a60*/  LDCU.64 UR4, c[0x4][0x10] ;  /* 0x01000200ff0477ac */ /* 0x000e620008000a00 */
[----:B------:R-:W-:Y:S01]  /*1a70*/  IMAD.MOV.U32 R6, RZ, RZ, R2 ;  /* 0x000000ffff067224 */ /* 0x000fe200078e0002 */
[----:B------:R0:W2:Y:S01]  /*1a80*/  LDC.64 R8, c[0x4][R30] ;  /* 0x010000001e087b82 */ /* 0x0000a20000000a00 */
[----:B------:R0:W-:Y:S01]  /*1a90*/  STL [R1+0x8], R0 ;  /* 0x0000080001007387 */ /* 0x0001e20000100800 */
[----:B------:R-:W-:Y:S02]  /*1aa0*/  MOV R7, R16 ;  /* 0x0000001000077202 */ /* 0x000fe40000000f00 */
[----:B-1----:R-:W-:Y:S01]  /*1ab0*/  MOV R4, UR4 ;  /* 0x0000000400047c02 */ /* 0x002fe20008000f00 */
[----:B0-----:R-:W-:-:S07]  /*1ac0*/  IMAD.U32 R5, RZ, RZ, UR5 ;  /* 0x00000005ff057e24 */ /* 0x001fce000f8e00ff */
[----:B------:R-:W-:-:S07]  /*1ad0*/  LEPC R20, `(.L_x_29) ;  /* 0x000000001014794e */ /* 0x000fce0000000000 */
[----:B--2---:R-:W-:Y:S05]  /*1ae0*/  CALL.ABS.NOINC R8 ;  /* 0x0000000008007343 */ /* 0x004fea0003c00000 */
.L_x_29:
        /* <DEDUP_REMOVED lines=11> */
.L_x_30:
        /* <DEDUP_REMOVED lines=11> */
.L_x_31:
        /* <DEDUP_REMOVED lines=11> */
.L_x_32:
        /* <DEDUP_REMOVED lines=11> */
.L_x_33:
        /* <DEDUP_REMOVED lines=11> */
.L_x_34:
[----:B------:R-:W-:Y:S01]  /*1e60*/  VIADD R0, R28, 0x7 ;  /* 0x000000071c007836 */ /* 0x000fe20000000000 */
[----:B------:R0:W-:Y:S01]  /*1e70*/  STL.64 [R1], R18 ;  /* 0x0000001201007387 */ /* 0x0001e20000100a00 */
[----:B------:R-:W1:Y:S01]  /*1e80*/  LDC.64 R30, c[0x4][R30] ;  /* 0x010000001e1e7b82 */ /* 0x000e620000000a00 */
        /* <DEDUP_REMOVED lines=8> */
.L_x_35:
[----:B------:R-:W-:Y:S01]  /*1f10*/  ISETP.NE.AND P6, PT, R29, RZ, PT ;  /* 0x000000ff1d00720c */ /* 0x000fe20003fc5270 */
[----:B------:R-:W-:-:S12]  /*1f20*/  VIADD R28, R28, 0x8 ;  /* 0x000000081c1c7836 */ /* 0x000fd80000000000 */
[----:B------:R-:W-:Y:S05]  /*1f30*/  @P6 BRA `(.L_x_36) ;  /* 0xfffffff8007c6947 */ /* 0x000fea000383ffff */
.L_x_27:
[----:B------:R-:W-:Y:S05]  /*1f40*/  BSYNC.RECONVERGENT B6 ;  /* 0x0000000000067941 */ /* 0x000fea0003800200 */
.L_x_26:
[----:B------:R-:W-:-:S04]  /*1f50*/  VIADD R29, R17, 0xffffffff ;  /* 0xffffffff111d7836 */ /* 0x000fc80000000000 */
[----:B------:R-:W-:-:S04]  /*1f60*/  IMAD R27, R29, R18, RZ ;  /* 0x000000121d1b7224 */ /* 0x000fc800078e02ff */
[----:B------:R-:W-:-:S05]  /*1f70*/  IMAD R0, R18, -0x5, R27 ;  /* 0xfffffffb12007824 */ /* 0x000fca00078e021b */
[----:B------:R-:W-:-:S05]  /*1f80*/  IADD3 R3, PT, PT, R17, R0, RZ ;  /* 0x0000000011037210 */ /* 0x000fca0007ffe0ff */
[----:B------:R-:W-:-:S04]  /*1f90*/  IMAD.IADD R3, R3, 0x1, R24 ;  /* 0x0000000103037824 */ /* 0x000fc800078e0218 */
[----:B------:R-:W-:-:S05]  /*1fa0*/  VIADD R0, R3, 0x1f ;  /* 0x0000001f03007836 */ /* 0x000fca0000000000 */
[----:B------:R-:W-:-:S04]  /*1fb0*/  VIADDMNMX R0, R0, R29, R0, !PT ;  /* 0x0000001d00007246 */ /* 0x000fc80007800100 */
[----:B------:R-:W-:-:S05]  /*1fc0*/  IADD3 R3, PT, PT, -R3, R0, RZ ;  /* 0x0000000003037210 */ /* 0x000fca0007ffe1ff */
[----:B------:R-:W-:-:S05]  /*1fd0*/  VIADD R3, R3, 0xffffffe2 ;  /* 0xffffffe203037836 */ /* 0x000fca0000000000 */
[----:B------:R-:W-:-:S13]  /*1fe0*/  LOP3.LUT P0, RZ, R3, 0x7, RZ, 0xc0, !PT ;  /* 0x0000000703ff7812 */ /* 0x000fda000780c0ff */
[----:B------:R-:W-:Y:S05]  /*1ff0*/  @!P0 BRA `(.L_x_24) ;  /* 0x0000000800c48947 */ /* 0x000fea0003800000 */
[C---:B------:R-:W-:Y:S01]  /*2000*/  VIADD R3, R17.reuse, 0x2 ;  /* 0x0000000211037836 */ /* 0x040fe20000000000 */
[----:B------:R-:W-:Y:S01]  /*2010*/  PRMT R4, R17, 0x9910, RZ ;  /* 0x0000991011047816 */ /* 0x000fe200000000ff */
[----:B------:R-:W-:Y:S01]  /*2020*/  BSSY.RECONVERGENT B6, `(.L_x_37) ;  /* 0x0000046000067945 */ /* 0x000fe20003800200 */
[----:B------:R-:W-:Y:S02]  /*2030*/  PRMT R5, R18, 0x9910, RZ ;  /* 0x0000991012057816 */ /* 0x000fe400000000ff */
[----:B------:R-:W-:Y:S02]  /*2040*/  PRMT R6, R3, 0x9910, RZ ;  /* 0x0000991003067816 */ /* 0x000fe400000000ff */
[----:B------:R-:W-:Y:S01]  /*2050*/  MOV R3, R4 ;  /* 0x0000000400037202 */ /* 0x000fe20000000f00 */
[----:B------:R-:W-:Y:S02]  /*2060*/  IMAD.MOV.U32 R4, RZ, RZ, R5 ;  /* 0x000000ffff047224 */ /* 0x000fe400078e0005 */
[----:B------:R-:W-:-:S04]  /*2070*/  IMAD.MOV.U32 R5, RZ, RZ, R6 ;  /* 0x000000ffff057224 */ /* 0x000fc800078e0006 */
[----:B------:R-:W-:Y:S01]  /*2080*/  IMAD R4, R4, R5, R3 ;  /* 0x0000000504047224 */ /* 0x000fe200078e0203 */
[----:B------:R-:W-:-:S04]  /*2090*/  PRMT R5, R22, 0x9910, RZ ;  /* 0x0000991016057816 */ /* 0x000fc800000000ff */
[----:B------:R-:W-:-:S05]  /*20a0*/  PRMT R4, R4, 0x9910, RZ ;  /* 0x0000991004047816 */ /* 0x000fca00000000ff */
[----:B------:R-:W-:-:S05]  /*20b0*/  IMAD R4, R3, R5, R4 ;  /* 0x0000000503047224 */ /* 0x000fca00078e0204 */
[----:B------:R-:W-:-:S04]  /*20c0*/  IADD3 R3, PT, PT, RZ, -R4, RZ ;  /* 0x80000004ff037210 */ /* 0x000fc80007ffe0ff */
[----:B------:R-:W-:-:S04]  /*20d0*/  PRMT R3, R3, 0x7710, RZ ;  /* 0x0000771003037816 */ /* 0x000fc800000000ff */
[----:B------:R-:W-:-:S04]  /*20e0*/  IADD3 R0, PT, PT, R0, 0x2, R3 ;  /* 0x0000000200007810 */ /* 0x000fc80007ffe003 */
[----:B------:R-:W-:-:S05]  /*20f0*/  LOP3.LUT R0, R0, 0x7, RZ, 0xc0, !PT ;  /* 0x0000000700007812 */ /* 0x000fca00078ec0ff */
[----:B------:R-:W-:-:S05]  /*2100*/  VIADD R0, R0, 0xffffffff ;  /* 0xffffffff00007836 */ /* 0x000fca0000000000 */
[----:B------:R-:W-:-:S13]  /*2110*/  ISETP.GE.U32.AND P0, PT, R0, 0x3, PT ;  /* 0x000000030000780c */ /* 0x000fda0003f06070 */
[----:B------:R-:W-:Y:S05]  /*2120*/  @!P0 BRA `(.L_x_38) ;  /* 0x0000000000d48947 */ /* 0x000fea0003800000 */
[----:B------:R-:W-:Y:S01]  /*2130*/  IMAD R3, R29, R18, RZ ;  /* 0x000000121d037224 */ /* 0x000fe200078e02ff */
[----:B------:R-:W-:Y:S01]  /*2140*/  MOV R8, 0x0 ;  /* 0x0000000000087802 */ /* 0x000fe20000000f00 */
[----:B------:R-:W-:Y:S01]  /*2150*/  IMAD R0, R17, R26, R17 ;  /* 0x0000001a11007224 */ /* 0x000fe200078e0211 */
[C---:B------:R-:W-:Y:S01]  /*2160*/  IADD3 R19, PT, PT, -R18.reuse, 0x5, RZ ;  /* 0x0000000512137810 */ /* 0x040fe20007ffe1ff */
[C---:B------:R-:W-:Y:S01]  /*2170*/  IMAD R3, R18.reuse, -0x5, R3 ;  /* 0xfffffffb12037824 */ /* 0x040fe200078e0203 */
[----:B------:R-:W0:Y:S01]  /*2180*/  LDCU.64 UR4, c[0x4][0x10] ;  /* 0x01000200ff0477ac */ /* 0x000e220008000a00 */
[----:B------:R-:W-:Y:S01]  /*2190*/  IMAD.MOV.U32 R6, RZ, RZ, R2 ;  /* 0x000000ffff067224 */ /* 0x000fe200078e0002 */
[----:B------:R-:W1:Y:S01]  /*21a0*/  LDC.64 R8, c[0x4][R8] ;  /* 0x0100000008087b82 */ /* 0x000e620000000a00 */
[----:B------:R-:W-:Y:S01]  /*21b0*/  IMAD R3, R18, 0x6, R3 ;  /* 0x0000000612037824 */ /* 0x000fe200078e0203 */
[----:B------:R2:W-:Y:S01]  /*21c0*/  STL.64 [R1], R18 ;  /* 0x0000001201007387 */ /* 0x0005e20000100a00 */
[----:B------:R-:W-:-:S03]  /*21d0*/  MOV R7, R16 ;  /* 0x0000001000077202 */ /* 0x000fc60000000f00 */
[----:B------:R-:W-:-:S05]  /*21e0*/  IADD3 R0, PT, PT, R3, 0x6, -R0 ;  /* 0x0000000603007810 */ /* 0x000fca0007ffe800 */
[----:B------:R-:W-:-:S05]  /*21f0*/  IMAD.IADD R28, R0, 0x1, R25 ;  /* 0x00000001001c7824 */ /* 0x000fca00078e0219 */
[----:B------:R2:W-:Y:S01]  /*2200*/  STL [R1+0x8], R28 ;  /* 0x0000081c01007387 */ /* 0x0005e20000100800 */
[----:B0-----:R-:W-:Y:S01]  /*2210*/  MOV R4, UR4 ;  /* 0x0000000400047c02 */ /* 0x001fe20008000f00 */
[----:B------:R-:W-:-:S07]  /*2220*/  IMAD.U32 R5, RZ, RZ, UR5 ;  /* 0x00000005ff057e24 */ /* 0x000fce000f8e00ff */
[----:B------:R-:W-:-:S07]  /*2230*/  LEPC R20, `(.L_x_39) ;  /* 0x000000001014794e */ /* 0x000fce0000000000 */
[----:B-12---:R-:W-:Y:S05]  /*2240*/  CALL.ABS.NOINC R8 ;  /* 0x0000000008007343 */ /* 0x006fea0003c00000 */
.L_x_39:
[----:B------:R-:W-:Y:S01]  /*2250*/  VIADD R0, R28, 0x1 ;  /* 0x000000011c007836 */ /* 0x000fe20000000000 */
[----:B------:R-:W-:Y:S01]  /*2260*/  MOV R30, 0x0 ;  /* 0x00000000001e7802 */ /* 0x000fe20000000f00 */
[----:B------:R0:W-:Y:S01]  /*2270*/  STL.64 [R1], R18 ;  /* 0x0000001201007387 */ /* 0x0001e20000100a00 */
[----:B------:R-:W1:Y:S01]  /*2280*/  LDCU.64 UR4, c[0x4][0x10] ;  /* 0x01000200ff0477ac */ /* 0x000e620008000a00 */
[----:B------:R-:W-:Y:S01]  /*2290*/  IMAD.MOV.U32 R6, RZ, RZ, R2 ;  /* 0x000000ffff067224 */ /* 0x000fe200078e0002 */
[----:B------:R0:W2:Y:S01]  /*22a0*/  LDC.64 R8, c[0x4][R30] ;  /* 0x010000001e087b82 */ /* 0x0000a20000000a00 */
[----:B------:R0:W-:Y:S01]  /*22b0*/  STL [R1+0x8], R0 ;  /* 0x0000080001007387 */ /* 0x0001e20000100800 */
[----:B------:R-:W-:Y:S02]  /*22c0*/  IMAD.MOV.U32 R7, RZ, RZ, R16 ;  /* 0x000000ffff077224 */ /* 0x000fe400078e0010 */
[----:B-1----:R-:W-:Y:S01]  /*22d0*/  IMAD.U32 R4, RZ, RZ, UR4 ;  /* 0x00000004ff047e24 */ /* 0x002fe2000f8e00ff */
[----:B0-----:R-:W-:-:S07]  /*22e0*/  MOV R5, UR5 ;  /* 0x0000000500057c02 */ /* 0x001fce0008000f00 */
[----:B------:R-:W-:-:S07]  /*22f0*/  LEPC R20, `(.L_x_40) ;  /* 0x000000001014794e */ /* 0x000fce0000000000 */
[----:B--2---:R-:W-:Y:S05]  /*2300*/  CALL.ABS.NOINC R8 ;  /* 0x0000000008007343 */ /* 0x004fea0003c00000 */
.L_x_40:
        /* <DEDUP_REMOVED lines=11> */
.L_x_41:
        /* <DEDUP_REMOVED lines=11> */
.L_x_42:
[----:B------:R-:W-:-:S07]  /*2470*/  VIADD R25, R25, 0x4 ;  /* 0x0000000419197836 */ /* 0x000fce0000000000 */
.L_x_38:
[----:B------:R-:W-:Y:S05]  /*2480*/  BSYNC.RECONVERGENT B6 ;  /* 0x0000000000067941 */ /* 0x000fea0003800200 */
.L_x_37:
[C---:B------:R-:W-:Y:S01]  /*2490*/  VIADD R0, R17.reuse, 0x2 ;  /* 0x0000000211007836 */ /* 0x040fe20000000000 */
[----:B------:R-:W-:Y:S02]  /*24a0*/  PRMT R4, R17, 0x9910, RZ ;  /* 0x0000991011047816 */ /* 0x000fe400000000ff */
[----:B------:R-:W-:Y:S02]  /*24b0*/  PRMT R3, R18, 0x9910, RZ ;  /* 0x0000991012037816 */ /* 0x000fe400000000ff */
[----:B------:R-:W-:Y:S02]  /*24c0*/  PRMT R0, R0, 0x9910, RZ ;  /* 0x0000991000007816 */ /* 0x000fe400000000ff */
[----:B------:R-:W-:-:S03]  /*24d0*/  PRMT R6, R22, 0x9910, RZ ;  /* 0x0000991016067816 */ /* 0x000fc600000000ff */
[----:B------:R-:W-:Y:S02]  /*24e0*/  IMAD R3, R3, R0, R4 ;  /* 0x0000000003037224 */ /* 0x000fe400078e0204 */
[----:B------:R-:W-:-:S03]  /*24f0*/  IMAD R0, R18, -0x5, R27 ;  /* 0xfffffffb12007824 */ /* 0x000fc600078e021b */
[----:B------:R-:W-:Y:S02]  /*2500*/  PRMT R5, R3, 0x9910, RZ ;  /* 0x0000991003057816 */ /* 0x000fe400000000ff */
[----:B------:R-:W-:-:S03]  /*2510*/  IADD3 R3, PT, PT, R17, R0, RZ ;  /* 0x0000000011037210 */ /* 0x000fc60007ffe0ff */
[----:B------:R-:W-:Y:S02]  /*2520*/  IMAD R5, R4, R6, R5 ;  /* 0x0000000604057224 */ /* 0x000fe400078e0205 */
[----:B------:R-:W-:-:S04]  /*2530*/  IMAD.IADD R3, R3, 0x1, R24 ;  /* 0x0000000103037824 */ /* 0x000fc800078e0218 */
[----:B------:R-:W-:Y:S01]  /*2540*/  VIADD R0, R3, 0x1f ;  /* 0x0000001f03007836 */ /* 0x000fe20000000000 */
[----:B------:R-:W-:-:S04]  /*2550*/  IADD3 R3, PT, PT, RZ, -R5, RZ ;  /* 0x80000005ff037210 */ /* 0x000fc80007ffe0ff */
[----:B------:R-:W-:Y:S02]  /*2560*/  VIADDMNMX R0, R0, R29, R0, !PT ;  /* 0x0000001d00007246 */ /* 0x000fe40007800100 */
[----:B------:R-:W-:-:S04]  /*2570*/  PRMT R3, R3, 0x7710, RZ ;  /* 0x0000771003037816 */ /* 0x000fc800000000ff */
[----:B------:R-:W-:-:S04]  /*2580*/  IADD3 R3, PT, PT, R0, 0x2, R3 ;  /* 0x0000000200037810 */ /* 0x000fc80007ffe003 */
[----:B------:R-:W-:-:S04]  /*2590*/  LOP3.LUT R3, R3, 0x7, RZ, 0xc0, !PT ;  /* 0x0000000703037812 */ /* 0x000fc800078ec0ff */
[----:B------:R-:W-:-:S13]  /*25a0*/  LOP3.LUT P0, RZ, R3, 0x3, RZ, 0xc0, !PT ;  /* 0x0000000303ff7812 */ /* 0x000fda000780c0ff */
[----:B------:R-:W-:Y:S05]  /*25b0*/  @!P0 BRA `(.L_x_24) ;  /* 0x0000000400548947 */ /* 0x000fea0003800000 */
[C---:B------:R-:W-:Y:S01]  /*25c0*/  LOP3.LUT R3, R17.reuse, 0x2, RZ, 0x3c, !PT ;  /* 0x0000000211037812 */ /* 0x040fe200078e3cff */
[----:B------:R-:W-:Y:S01]  /*25d0*/  BSSY.RECONVERGENT B6, `(.L_x_43) ;  /* 0x000002d000067945 */ /* 0x000fe20003800200 */
[----:B------:R-:W-:Y:S02]  /*25e0*/  PRMT R5, R17, 0x9910, RZ ;  /* 0x0000991011057816 */ /* 0x000fe400000000ff */
[----:B------:R-:W-:Y:S02]  /*25f0*/  PRMT R4, R18, 0x9910, RZ ;  /* 0x0000991012047816 */ /* 0x000fe400000000ff */
[----:B------:R-:W-:-:S05]  /*2600*/  PRMT R3, R3, 0x9910, RZ ;  /* 0x0000991003037816 */ /* 0x000fca00000000ff */
[----:B------:R-:W-:Y:S01]  /*2610*/  IMAD R3, R4, R3, R5 ;  /* 0x0000000304037224 */ /* 0x000fe200078e0205 */
[----:B------:R-:W-:-:S04]  /*2620*/  PRMT R4, R23, 0x9910, RZ ;  /* 0x0000991017047816 */ /* 0x000fc800000000ff */
[----:B------:R-:W-:-:S05]  /*2630*/  PRMT R3, R3, 0x9910, RZ ;  /* 0x0000991003037816 */ /* 0x000fca00000000ff */
[----:B------:R-:W-:-:S04]  /*2640*/  IMAD R3, R5, R4, R3 ;  /* 0x0000000405037224 */ /* 0x000fc800078e0203 */
[----:B------:R-:W-:-:S05]  /*2650*/  IMAD.MOV R3, RZ, RZ, -R3 ;  /* 0x000000ffff037224 */ /* 0x000fca00078e0a03 */
[----:B------:R-:W-:-:S05]  /*2660*/  PRMT R3, R3, 0x7710, RZ ;  /* 0x0000771003037816 */ /* 0x000fca00000000ff */
[----:B------:R-:W-:-:S05]  /*2670*/  IMAD.IADD R0, R0, 0x1, R3 ;  /* 0x0000000100007824 */ /* 0x000fca00078e0203 */
[----:B------:R-:W-:-:S04]  /*2680*/  LOP3.LUT R0, R0, 0x3, RZ, 0xc0, !PT ;  /* 0x0000000300007812 */ /* 0x000fc800078ec0ff */
[----:B------:R-:W-:-:S13]  /*2690*/  ISETP.NE.AND P0, PT, R0, 0x3, PT ;  /* 0x000000030000780c */ /* 0x000fda0003f05270 */
[----:B------:R-:W-:Y:S05]  /*26a0*/  @!P0 BRA `(.L_x_44) ;  /* 0x00000000007c8947 */ /* 0x000fea0003800000 */
[----:B------:R-:W-:Y:S01]  /*26b0*/  IMAD R3, R29, R18, RZ ;  /* 0x000000121d037224 */ /* 0x000fe200078e02ff */
[----:B------:R-:W-:Y:S01]  /*26c0*/  MOV R8, 0x0 ;  /* 0x0000000000087802 */ /* 0x000fe20000000f00 */
[----:B------:R-:W-:Y:S01]  /*26d0*/  IMAD R0, R17, R26, R17 ;  /* 0x0000001a11007224 */ /* 0x000fe200078e0211 */
[C---:B------:R-:W-:Y:S01]  /*26e0*/  IADD3 R19, PT, PT, -R18.reuse, 0x5, RZ ;  /* 0x0000000512137810 */ /* 0x040fe20007ffe1ff */
[C---:B------:R-:W-:Y:S01]  /*26f0*/  IMAD R3, R18.reuse, -0x5, R3 ;  /* 0xfffffffb12037824 */ /* 0x040fe200078e0203 */
[----:B------:R-:W0:Y:S01]  /*2700*/  LDCU.64 UR4, c[0x4][0x10] ;  /* 0x01000200ff0477ac */ /* 0x000e220008000a00 */
[----:B------:R-:W-:Y:S01]  /*2710*/  MOV R6, R2 ;  /* 0x0000000200067202 */ /* 0x000fe20000000f00 */
[----:B------:R-:W1:Y:S01]  /*2720*/  LDC.64 R8, c[0x4][R8] ;  /* 0x0100000008087b82 */ /* 0x000e620000000a00 */
[----:B------:R-:W-:Y:S01]  /*2730*/  IMAD R3, R18, 0x6, R3 ;  /* 0x0000000612037824 */ /* 0x000fe200078e0203 */
[----:B------:R2:W-:Y:S01]  /*2740*/  STL.64 [R1], R18 ;  /* 0x0000001201007387 */ /* 0x0005e20000100a00 */
[----:B------:R-:W-:-:S03]  /*2750*/  IMAD.MOV.U32 R7, RZ, RZ, R16 ;  /* 0x000000ffff077224 */ /* 0x000fc600078e0010 */
[----:B------:R-:W-:-:S04]  /*2760*/  IADD3 R0, PT, PT, R3, 0x6, -R0 ;  /* 0x0000000603007810 */ /* 0x000fc80007ffe800 */
[----:B------:R-:W-:-:S05]  /*2770*/  IADD3 R28, PT, PT, R0, R25, RZ ;  /* 0x00000019001c7210 */ /* 0x000fca0007ffe0ff */
[----:B------:R2:W-:Y:S01]  /*2780*/  STL [R1+0x8], R28 ;  /* 0x0000081c01007387 */ /* 0x0005e20000100800 */
[----:B0-----:R-:W-:Y:S02]  /*2790*/  IMAD.U32 R4, RZ, RZ, UR4 ;  /* 0x00000004ff047e24 */ /* 0x001fe4000f8e00ff */
[----:B------:R-:W-:-:S07]  /*27a0*/  IMAD.U32 R5, RZ, RZ, UR5 ;  /* 0x00000005ff057e24 */ /* 0x000fce000f8e00ff */
[----:B------:R-:W-:-:S07]  /*27b0*/  LEPC R20, `(.L_x_45) ;  /* 0x000000001014794e */ /* 0x000fce0000000000 */
[----:B-12---:R-:W-:Y:S05]  /*27c0*/  CALL.ABS.NOINC R8 ;  /* 0x0000000008007343 */ /* 0x006fea0003c00000 */
.L_x_45:
[----:B------:R-:W-:Y:S01]  /*27d0*/  MOV R8, 0x0 ;  /* 0x0000000000087802 */ /* 0x000fe20000000f00 */
[----:B------:R-:W-:Y:S01]  /*27e0*/  VIADD R28, R28, 0x1 ;  /* 0x000000011c1c7836 */ /* 0x000fe20000000000 */
[----:B------:R0:W-:Y:S01]  /*27f0*/  STL.64 [R1], R18 ;  /* 0x0000001201007387 */ /* 0x0001e20000100a00 */
[----:B------:R-:W1:Y:S01]  /*2800*/  LDCU.64 UR4, c[0x4][0x10] ;  /* 0x01000200ff0477ac */ /* 0x000e620008000a00 */
[----:B------:R-:W-:Y:S01]  /*2810*/  IMAD.MOV.U32 R6, RZ, RZ, R2 ;  /* 0x000000ffff067224 */ /* 0x000fe200078e0002 */
[----:B------:R-:W-:Y:S01]  /*2820*/  MOV R7, R16 ;  /* 0x0000001000077202 */ /* 0x000fe20000000f00 */
[----:B------:R0:W-:Y:S01]  /*2830*/  STL [R1+0x8], R28 ;  /* 0x0000081c01007387 */ /* 0x0001e20000100800 */
[----:B------:R-:W2:Y:S01]  /*2840*/  LDC.64 R8, c[0x4][R8] ;  /* 0x0100000008087b82 */ /* 0x000ea20000000a00 */
[----:B-1----:R-:W-:Y:S01]  /*2850*/  MOV R4, UR4 ;  /* 0x0000000400047c02 */ /* 0x002fe20008000f00 */
[----:B0-----:R-:W-:-:S07]  /*2860*/  IMAD.U32 R5, RZ, RZ, UR5 ;  /* 0x00000005ff057e24 */ /* 0x001fce000f8e00ff */
[----:B------:R-:W-:-:S07]  /*2870*/  LEPC R20, `(.L_x_46) ;  /* 0x000000001014794e */ /* 0x000fce0000000000 */
[----:B--2---:R-:W-:Y:S05]  /*2880*/  CALL.ABS.NOINC R8 ;  /* 0x0000000008007343 */ /* 0x004fea0003c00000 */
.L_x_46:
[----:B------:R-:W-:-:S07]  /*2890*/  VIADD R25, R25, 0x2 ;  /* 0x0000000219197836 */ /* 0x000fce0000000000 */
.L_x_44:
[----:B------:R-:W-:Y:S05]  /*28a0*/  BSYNC.RECONVERGENT B6 ;  /* 0x0000000000067941 */ /* 0x000fea0003800200 */
.L_x_43:
[C---:B------:R-:W-:Y:S02]  /*28b0*/  LOP3.LUT R0, R17.reuse, 0x2, RZ, 0x3c, !PT ;  /* 0x0000000211007812 */ /* 0x040fe400078e3cff */
[----:B------:R-:W-:Y:S02]  /*28c0*/  PRMT R4, R17, 0x9910, RZ ;  /* 0x0000991011047816 */ /* 0x000fe400000000ff */
[----:B------:R-:W-:Y:S02]  /*28d0*/  PRMT R3, R18, 0x9910, RZ ;  /* 0x0000991012037816 */ /* 0x000fe400000000ff */
[----:B------:R-:W-:Y:S02]  /*28e0*/  PRMT R0, R0, 0x9910, RZ ;  /* 0x0000991000007816 */ /* 0x000fe400000000ff */
[----:B------:R-:W-:-:S03]  /*28f0*/  PRMT R6, R23, 0x9910, RZ ;  /* 0x0000991017067816 */ /* 0x000fc600000000ff */
[----:B------:R-:W-:Y:S02]  /*2900*/  IMAD R3, R3, R0, R4 ;  /* 0x0000000003037224 */ /* 0x000fe400078e0204 */
[----:B------:R-:W-:-:S03]  /*2910*/  IMAD R0, R18, -0x5, R27 ;  /* 0xfffffffb12007824 */ /* 0x000fc600078e021b */
[----:B------:R-:W-:Y:S01]  /*2920*/  PRMT R5, R3, 0x9910, RZ ;  /* 0x0000991003057816 */ /* 0x000fe200000000ff */
[----:B------:R-:W-:Y:S01]  /*2930*/  IMAD.IADD R3, R17, 0x1, R0 ;  /* 0x0000000111037824 */ /* 0x000fe200078e0200 */
[----:B------:R-:W-:-:S03]  /*2940*/  MOV R0, R6 ;  /* 0x0000000600007202 */ /* 0x000fc60000000f00 */
[----:B------:R-:W-:Y:S02]  /*2950*/  IMAD.IADD R3, R3, 0x1, R24 ;  /* 0x0000000103037824 */ /* 0x000fe400078e0218 */
[----:B------:R-:W-:Y:S02]  /*2960*/  IMAD R5, R4, R0, R5 ;  /* 0x0000000004057224 */ /* 0x000fe400078e0205 */
[----:B------:R-:W-:-:S03]  /*2970*/  VIADD R0, R3, 0x1f ;  /* 0x0000001f03007836 */ /* 0x000fc60000000000 */
[----:B------:R-:W-:Y:S02]  /*2980*/  IADD3 R3, PT, PT, RZ, -R5, RZ ;  /* 0x80000005ff037210 */ /* 0x000fe40007ffe0ff */
[----:B------:R-:W-:Y:S02]  /*2990*/  VIADDMNMX R0, R0, R29, R0, !PT ;  /* 0x0000001d00007246 */ /* 0x000fe40007800100 */
[----:B------:R-:W-:-:S05]  /*29a0*/  PRMT R3, R3, 0x7710, RZ ;  /* 0x0000771003037816 */ /* 0x000fca00000000ff */
[----:B------:R-:W-:-:S05]  /*29b0*/  IMAD.IADD R0, R0, 0x1, R3 ;  /* 0x0000000100007824 */ /* 0x000fca00078e0203 */
[----:B------:R-:W-:-:S04]  /*29c0*/  LOP3.LUT R0, R0, 0x1, RZ, 0xc0, !PT ;  /* 0x0000000100007812 */ /* 0x000fc800078ec0ff */
[----:B------:R-:W-:-:S13]  /*29d0*/  ISETP.NE.U32.AND P0, PT, R0, 0x1, PT ;  /* 0x000000010000780c */ /* 0x000fda0003f05070 */
[----:B------:R-:W-:Y:S05]  /*29e0*/  @P0 BRA `(.L_x_24) ;  /* 0x0000000000480947 */ /* 0x000fea0003800000 */
        /* <DEDUP_REMOVED lines=18> */
.L_x_24:
[----:B------:R-:W-:Y:S05]  /*2b10*/  WARPSYNC.ALL ;  /* 0x0000000000007948 */ /* 0x000fea0003800000 */
[----:B------:R-:W-:Y:S01]  /*2b20*/  BAR.SYNC.DEFER_BLOCKING 0x0 ;  /* 0x0000000000007b1d */ /* 0x000fe20000010000 */
[----:B------:R-:W-:Y:S01]  /*2b30*/  ISETP.NE.AND P0, PT, R26, RZ, PT ;  /* 0x000000ff1a00720c */ /* 0x000fe20003f05270 */
[----:B------:R-:W-:Y:S01]  /*2b40*/  VIADD R22, R22, 0x1 ;  /* 0x0000000116167836 */ /* 0x000fe20000000000 */
[----:B------:R-:W-:Y:S01]  /*2b50*/  IADD3 R26, PT, PT, R26, -0x1, RZ ;  /* 0xffffffff1a1a7810 */ /* 0x000fe20007ffe0ff */
[----:B------:R-:W-:Y:S02]  /*2b60*/  VIADD R23, R23, 0x1 ;  /* 0x0000000117177836 */ /* 0x000fe40000000000 */
[----:B------:R-:W-:-:S08]  /*2b70*/  IMAD.IADD R24, R17, 0x1, R24 ;  /* 0x0000000111187824 */ /* 0x000fd000078e0218 */
[----:B------:R-:W-:Y:S05]  /*2b80*/  @P0 BRA `(.L_x_47) ;  /* 0xffffffe800d80947 */ /* 0x000fea000383ffff */
[----:B------:R-:W-:Y:S05]  /*2b90*/  EXIT ;  /* 0x000000000000794d */ /* 0x000fea0003800000 */
.L_x_48:
[----:B------:R-:W-:-:S00]  /*2ba0*/  BRA `(.L_x_48) ;  /* 0xfffffffc00fc7947 */ /* 0x000fc0000383ffff */
[----:B------:R-:W-:-:S00]  /*2bb0*/  NOP ;  /* 0x0000000000007918 */ /* 0x000fc00000000000 */
        /* <DEDUP_REMOVED lines=12> */
.L_x_49:


//--------------------- .nv.global.init           --------------------------
	.section	.nv.global.init,"aw",@progbits
.nv.global.init:
	.type		$str,@object
	.size		$str,($str$1 - $str)
$str:
        /*0000*/ 	.byte	0x71, 0x75, 0x61, 0x6e, 0x74, 0x69, 0x64, 0x61, 0x64, 0x65, 0x20, 0x64, 0x65, 0x20, 0x6a, 0x61
        /*0010*/ 	.byte	0x6e, 0x65, 0x6c, 0x61, 0x73, 0x20, 0x6e, 0x6f, 0x20, 0x70, 0x61, 0x73, 0x73, 0x6f, 0x20, 0x25
        /*0020*/ 	.byte	0x64, 0x0a, 0x00
	.type		$str$1,@object
	.size		$str$1,(.L_1 - $str$1)
$str$1:
        /*0023*/ 	.byte	0x41, 0x20, 0x74, 0x69, 0x64, 0x20, 0x25, 0x64, 0x20, 0x63, 0x61, 0x6c, 0x63, 0x75, 0x6c, 0x61
        /*0033*/ 	.byte	0x20, 0x6f, 0x20, 0x65, 0x6c, 0x65, 0x6d, 0x65, 0x6e, 0x74, 0x6f, 0x20, 0x69, 0x20, 0x25, 0x64
        /*0043*/ 	.byte	0x20, 0x65, 0x20, 0x6a, 0x20, 0x25, 0x64, 0x0a, 0x00
.L_1:


//--------------------- .nv.shared.reserved.0     --------------------------
	.section	.nv.shared.reserved.0,"aw",@nobits
	.weak		__nv_reservedSMEM_offset_0_alias
	.size		__nv_reservedSMEM_offset_0_alias, 0, 64
	.other		__nv_reservedSMEM_offset_0_alias,@"STO_CUDA_RESERVED_SHARED STV_DEFAULT"
__nv_reservedSMEM_offset_0_alias:
	.zero		0
	.zero		64


//--------------------- .nv.constant0._Z4loopi    --------------------------
	.section	.nv.constant0._Z4loopi,"a",@progbits
	.sectionflags	@""
	.align	4
.nv.constant0._Z4loopi:
	.zero		900


//--------------------- SYMBOLS --------------------------

	.type		.nv.reservedSmem.offset0,@object
	.size		.nv.reservedSmem.offset0,0x4
	.type		vprintf,@function
